	.target	sm_100a

	.elftype	@"ET_EXEC"


//--------------------- .note.nv.tkinfo           --------------------------
	.section	.note.nv.tkinfo,"",@"SHT_NOTE"
	.sectionflags	@"SHF_NOTE_NV_TKINFO"
	.tkinfo
        /*0018*/ 	.word	0x00000002
        /*0030*/ 	.string	""
        /*0030*/ 	.string	"ptxas"
        /*0030*/ 	.string	"Cuda compilation tools, release 13.0, V13.0.88"
        /*0030*/ 	.string	"Build cuda_13.0.r13.0/compiler.36424714_0"
        /*0030*/ 	.string	"-arch sm_100a -m 64 "



//--------------------- .note.nv.cuinfo           --------------------------
	.section	.note.nv.cuinfo,"",@"SHT_NOTE"
	.sectionflags	@"SHF_NOTE_NV_CUINFO"
        /*0018*/ 	.short	0x0002
        /*001a*/ 	.short	0x0064
        /*001c*/ 	.short	0x0082
	.zero		2


//--------------------- .nv.info                  --------------------------
	.section	.nv.info,"",@"SHT_CUDA_INFO"
	.align	4


	//----- nvinfo : EIATTR_REGCOUNT
	.align		4
        /*0000*/ 	.byte	0x04, 0x2f
        /*0002*/ 	.short	(.L_19 - .L_18)
	.align		4
.L_18:
        /*0004*/ 	.word	index@(_ZN7cutlass13device_kernelINS_4gemm6kernel13GemmUniversalIN4cute5tupleIJiiiiEEENS1_10collective13CollectiveMmaINS1_35MainloopSm100TmaUmmaWarpSpecializedILi8ELi2ELi4ENS5_IJNS4_1CILi1EEESB_SB_EEEEENS5_IJNSA_ILi64EEENSA_ILi128EEENSA_ILi32EEEEEENS_10tfloat32_tENS5_IJlSB_lEEESI_NS5_IJSB_llEEENS4_8TiledMMAINS4_8MMA_AtomIJNS4_17SM100_MMA_TF32_SSISI_SI_fLi64ELi128ELNS4_4UMMA5MajorE0ELSP_1ELNSO_7ScaleInE0ELSQ_0EEEEEENS4_6LayoutISC_NS5_IJNSA_ILi0EEESU_SU_EEEEENS5_IJNS4_10UnderscoreESX_SX_EEEEENS4_13SM90_TMA_LOADENS4_14ComposedLayoutINS4_7SwizzleILi3ELi4ELi3EEENS4_18smem_ptr_flag_bitsILi32EEENST_INS5_IJNSA_ILi8EEESG_EEENS5_IJSG_SB_EEEEEEEvNS4_8identityES10_NS11_INS12_ILi2ELi5ELi2EEES15_NST_INS5_IJSG_NSA_ILi4EEEEEENS5_IJSB_SG_EEEEEEEvS1B_EENS_8epilogue10collective18CollectiveEpilogueINS1J_23Sm100TmaWarpSpecializedILi4ELi2ELi16ELb1ELb0EEEJSH_NS5_IJNST_ISE_SB_EENST_ISG_SB_EEEEESI_SJ_SI_SJ_NS1J_6fusion15FusionCallbacksIS1N_NS1R_17LinearCombinationISI_fSI_fLNS_15FloatRoundStyleE2EEESH_S1Q_JEEENS4_5SM1004TMEM4LOAD26SM100_TMEM_LOAD_16dp128b8xES10_S1A_NS4_17SM75_U32x4_LDSM_NENS4_14SM90_TMA_STOREES1A_NS4_17SM90_U32x4_STSM_NENS4_39AutoVectorizingCopyWithAssumedAlignmentILi128EEEEEEvvEEEEvNT_6ParamsE)
        /*0008*/ 	.word	0x0000005e


	//----- nvinfo : EIATTR_FRAME_SIZE
	.align		4
.L_19:
        /*000c*/ 	.byte	0x04, 0x11
        /*000e*/ 	.short	(.L_21 - .L_20)
	.align		4
.L_20:
        /*0010*/ 	.word	index@($__internal_2_$__cuda_sm10x_tcgen05_guardrail_trap_unallocated_columns_being_dealloced)
        /*0014*/ 	.word	0x00000000


	//----- nvinfo : EIATTR_FRAME_SIZE
	.align		4
.L_21:
        /*0018*/ 	.byte	0x04, 0x11
        /*001a*/ 	.short	(.L_23 - .L_22)
	.align		4
.L_22:
        /*001c*/ 	.word	index@($__internal_1_$__cuda_sm10x_tcgen05_guardrail_trap_phase_invalid_during_alloc)
        /*0020*/ 	.word	0x00000000


	//----- nvinfo : EIATTR_FRAME_SIZE
	.align		4
.L_23:
        /*0024*/ 	.byte	0x04, 0x11
        /*0026*/ 	.short	(.L_25 - .L_24)
	.align		4
.L_24:
        /*0028*/ 	.word	index@($__internal_0_$__cuda_sm10x_tcgen05_guardrail_trap_col_being_dealloced_not_returned_by_alloc)
        /*002c*/ 	.word	0x00000000


	//----- nvinfo : EIATTR_FRAME_SIZE
	.align		4
.L_25:
        /*0030*/ 	.byte	0x04, 0x11
        /*0032*/ 	.short	(.L_27 - .L_26)
	.align		4
.L_26:
        /*0034*/ 	.word	index@(_ZN7cutlass13device_kernelINS_4gemm6kernel13GemmUniversalIN4cute5tupleIJiiiiEEENS1_10collective13CollectiveMmaINS1_35MainloopSm100TmaUmmaWarpSpecializedILi8ELi2ELi4ENS5_IJNS4_1CILi1EEESB_SB_EEEEENS5_IJNSA_ILi64EEENSA_ILi128EEENSA_ILi32EEEEEENS_10tfloat32_tENS5_IJlSB_lEEESI_NS5_IJSB_llEEENS4_8TiledMMAINS4_8MMA_AtomIJNS4_17SM100_MMA_TF32_SSISI_SI_fLi64ELi128ELNS4_4UMMA5MajorE0ELSP_1ELNSO_7ScaleInE0ELSQ_0EEEEEENS4_6LayoutISC_NS5_IJNSA_ILi0EEESU_SU_EEEEENS5_IJNS4_10UnderscoreESX_SX_EEEEENS4_13SM90_TMA_LOADENS4_14ComposedLayoutINS4_7SwizzleILi3ELi4ELi3EEENS4_18smem_ptr_flag_bitsILi32EEENST_INS5_IJNSA_ILi8EEESG_EEENS5_IJSG_SB_EEEEEEEvNS4_8identityES10_NS11_INS12_ILi2ELi5ELi2EEES15_NST_INS5_IJSG_NSA_ILi4EEEEEENS5_IJSB_SG_EEEEEEEvS1B_EENS_8epilogue10collective18CollectiveEpilogueINS1J_23Sm100TmaWarpSpecializedILi4ELi2ELi16ELb1ELb0EEEJSH_NS5_IJNST_ISE_SB_EENST_ISG_SB_EEEEESI_SJ_SI_SJ_NS1J_6fusion15FusionCallbacksIS1N_NS1R_17LinearCombinationISI_fSI_fLNS_15FloatRoundStyleE2EEESH_S1Q_JEEENS4_5SM1004TMEM4LOAD26SM100_TMEM_LOAD_16dp128b8xES10_S1A_NS4_17SM75_U32x4_LDSM_NENS4_14SM90_TMA_STOREES1A_NS4_17SM90_U32x4_STSM_NENS4_39AutoVectorizingCopyWithAssumedAlignmentILi128EEEEEEvvEEEEvNT_6ParamsE)
        /*0038*/ 	.word	0x00000000


	//----- nvinfo : EIATTR_MIN_STACK_SIZE
	.align		4
.L_27:
        /*003c*/ 	.byte	0x04, 0x12
        /*003e*/ 	.short	(.L_29 - .L_28)
	.align		4
.L_28:
        /*0040*/ 	.word	index@(_ZN7cutlass13device_kernelINS_4gemm6kernel13GemmUniversalIN4cute5tupleIJiiiiEEENS1_10collective13CollectiveMmaINS1_35MainloopSm100TmaUmmaWarpSpecializedILi8ELi2ELi4ENS5_IJNS4_1CILi1EEESB_SB_EEEEENS5_IJNSA_ILi64EEENSA_ILi128EEENSA_ILi32EEEEEENS_10tfloat32_tENS5_IJlSB_lEEESI_NS5_IJSB_llEEENS4_8TiledMMAINS4_8MMA_AtomIJNS4_17SM100_MMA_TF32_SSISI_SI_fLi64ELi128ELNS4_4UMMA5MajorE0ELSP_1ELNSO_7ScaleInE0ELSQ_0EEEEEENS4_6LayoutISC_NS5_IJNSA_ILi0EEESU_SU_EEEEENS5_IJNS4_10UnderscoreESX_SX_EEEEENS4_13SM90_TMA_LOADENS4_14ComposedLayoutINS4_7SwizzleILi3ELi4ELi3EEENS4_18smem_ptr_flag_bitsILi32EEENST_INS5_IJNSA_ILi8EEESG_EEENS5_IJSG_SB_EEEEEEEvNS4_8identityES10_NS11_INS12_ILi2ELi5ELi2EEES15_NST_INS5_IJSG_NSA_ILi4EEEEEENS5_IJSB_SG_EEEEEEEvS1B_EENS_8epilogue10collective18CollectiveEpilogueINS1J_23Sm100TmaWarpSpecializedILi4ELi2ELi16ELb1ELb0EEEJSH_NS5_IJNST_ISE_SB_EENST_ISG_SB_EEEEESI_SJ_SI_SJ_NS1J_6fusion15FusionCallbacksIS1N_NS1R_17LinearCombinationISI_fSI_fLNS_15FloatRoundStyleE2EEESH_S1Q_JEEENS4_5SM1004TMEM4LOAD26SM100_TMEM_LOAD_16dp128b8xES10_S1A_NS4_17SM75_U32x4_LDSM_NENS4_14SM90_TMA_STOREES1A_NS4_17SM90_U32x4_STSM_NENS4_39AutoVectorizingCopyWithAssumedAlignmentILi128EEEEEEvvEEEEvNT_6ParamsE)
        /*0044*/ 	.word	0x00000000
.L_29:


//--------------------- .nv.compat                --------------------------
	.section	.nv.compat,"",@"SHT_CUDA_COMPAT_INFO"
	.align	4
        /*0000*/ 	.byte	0x02, 0x09, 0x01, 0x00, 0x02, 0x02, 0x02, 0x00, 0x02, 0x05, 0x05, 0x00, 0x03, 0x07, 0x01, 0x01
        /*0010*/ 	.byte	0x02, 0x03, 0x01, 0x00, 0x02, 0x06, 0x01, 0x00, 0x04, 0x0b, 0x08, 0x00, 0x09, 0x00, 0x00, 0x00
        /*0020*/ 	.byte	0x00, 0x00, 0x00, 0x00


//--------------------- .nv.info._ZN7cutlass13device_kernelINS_4gemm6kernel13GemmUniversalIN4cute5tupleIJiiiiEEENS1_10collective13CollectiveMmaINS1_35MainloopSm100TmaUmmaWarpSpecializedILi8ELi2ELi4ENS5_IJNS4_1CILi1EEESB_SB_EEEEENS5_IJNSA_ILi64EEENSA_ILi128EEENSA_ILi32EEEEEENS_10tfloat32_tENS5_IJlSB_lEEESI_NS5_IJSB_llEEENS4_8TiledMMAINS4_8MMA_AtomIJNS4_17SM100_MMA_TF32_SSISI_SI_fLi64ELi128ELNS4_4UMMA5MajorE0ELSP_1ELNSO_7ScaleInE0ELSQ_0EEEEEENS4_6LayoutISC_NS5_IJNSA_ILi0EEESU_SU_EEEEENS5_IJNS4_10UnderscoreESX_SX_EEEEENS4_13SM90_TMA_LOADENS4_14ComposedLayoutINS4_7SwizzleILi3ELi4ELi3EEENS4_18smem_ptr_flag_bitsILi32EEENST_INS5_IJNSA_ILi8EEESG_EEENS5_IJSG_SB_EEEEEEEvNS4_8identityES10_NS11_INS12_ILi2ELi5ELi2EEES15_NST_INS5_IJSG_NSA_ILi4EEEEEENS5_IJSB_SG_EEEEEEEvS1B_EENS_8epilogue10collective18CollectiveEpilogueINS1J_23Sm100TmaWarpSpecializedILi4ELi2ELi16ELb1ELb0EEEJSH_NS5_IJNST_ISE_SB_EENST_ISG_SB_EEEEESI_SJ_SI_SJ_NS1J_6fusion15FusionCallbacksIS1N_NS1R_17LinearCombinationISI_fSI_fLNS_15FloatRoundStyleE2EEESH_S1Q_JEEENS4_5SM1004TMEM4LOAD26SM100_TMEM_LOAD_16dp128b8xES10_S1A_NS4_17SM75_U32x4_LDSM_NENS4_14SM90_TMA_STOREES1A_NS4_17SM90_U32x4_STSM_NENS4_39AutoVectorizingCopyWithAssumedAlignmentILi128EEEEEEvvEEEEvNT_6ParamsE --------------------------
	.section	.nv.info._ZN7cutlass13device_kernelINS_4gemm6kernel13GemmUniversalIN4cute5tupleIJiiiiEEENS1_10collective13CollectiveMmaINS1_35MainloopSm100TmaUmmaWarpSpecializedILi8ELi2ELi4ENS5_IJNS4_1CILi1EEESB_SB_EEEEENS5_IJNSA_ILi64EEENSA_ILi128EEENSA_ILi32EEEEEENS_10tfloat32_tENS5_IJlSB_lEEESI_NS5_IJSB_llEEENS4_8TiledMMAINS4_8MMA_AtomIJNS4_17SM100_MMA_TF32_SSISI_SI_fLi64ELi128ELNS4_4UMMA5MajorE0ELSP_1ELNSO_7ScaleInE0ELSQ_0EEEEEENS4_6LayoutISC_NS5_IJNSA_ILi0EEESU_SU_EEEEENS5_IJNS4_10UnderscoreESX_SX_EEEEENS4_13SM90_TMA_LOADENS4_14ComposedLayoutINS4_7SwizzleILi3ELi4ELi3EEENS4_18smem_ptr_flag_bitsILi32EEENST_INS5_IJNSA_ILi8EEESG_EEENS5_IJSG_SB_EEEEEEEvNS4_8identityES10_NS11_INS12_ILi2ELi5ELi2EEES15_NST_INS5_IJSG_NSA_ILi4EEEEEENS5_IJSB_SG_EEEEEEEvS1B_EENS_8epilogue10collective18CollectiveEpilogueINS1J_23Sm100TmaWarpSpecializedILi4ELi2ELi16ELb1ELb0EEEJSH_NS5_IJNST_ISE_SB_EENST_ISG_SB_EEEEESI_SJ_SI_SJ_NS1J_6fusion15FusionCallbacksIS1N_NS1R_17LinearCombinationISI_fSI_fLNS_15FloatRoundStyleE2EEESH_S1Q_JEEENS4_5SM1004TMEM4LOAD26SM100_TMEM_LOAD_16dp128b8xES10_S1A_NS4_17SM75_U32x4_LDSM_NENS4_14SM90_TMA_STOREES1A_NS4_17SM90_U32x4_STSM_NENS4_39AutoVectorizingCopyWithAssumedAlignmentILi128EEEEEEvvEEEEvNT_6ParamsE,"",@"SHT_CUDA_INFO"
	.sectionflags	@""
	.align	4


	//----- nvinfo : EIATTR_CUDA_API_VERSION
	.align		4
        /*0000*/ 	.byte	0x04, 0x37
        /*0002*/ 	.short	(.L_31 - .L_30)
.L_30:
        /*0004*/ 	.word	0x00000082


	//----- nvinfo : EIATTR_KPARAM_INFO
	.align		4
.L_31:
        /*0008*/ 	.byte	0x04, 0x17
        /*000a*/ 	.short	(.L_33 - .L_32)
.L_32:
        /*000c*/ 	.word	0x00000000
        /*0010*/ 	.short	0x0000
        /*0012*/ 	.short	0x0000
        /*0014*/ 	.byte	0x00, 0xf0, 0x01, 0x20


	//----- nvinfo : EIATTR_AT_ENTRY_FRAGMENTS
	.align		4
.L_33:
        /*0018*/ 	.byte	0x04, 0x4f
        /*001a*/ 	.short	(.L_35 - .L_34)


	//   ....[0]....
.L_34:
        /*001c*/ 	.word	0x00000006


	//----- nvinfo : EIATTR_RESERVED_SMEM_USED
	.align		4
.L_35:
        /*0020*/ 	.byte	0x01, 0x41
	.zero		2


	//----- nvinfo : EIATTR_SPARSE_MMA_MASK
	.align		4
        /*0024*/ 	.byte	0x03, 0x50
        /*0026*/ 	.short	0x0000


	//----- nvinfo : EIATTR_TCGEN05_1CTA_USED
	.align		4
        /*0028*/ 	.byte	0x01, 0x51
	.zero		2


	//----- nvinfo : EIATTR_MAXREG_COUNT
	.align		4
        /*002c*/ 	.byte	0x03, 0x1b
        /*002e*/ 	.short	0x00ff


	//----- nvinfo : EIATTR_NUM_BARRIERS
	.align		4
        /*0030*/ 	.byte	0x02, 0x4c
        /*0032*/ 	.byte	0x07
	.zero		1


	//----- nvinfo : EIATTR_EXTERNS
	.align		4
        /*0034*/ 	.byte	0x04, 0x0f
        /*0036*/ 	.short	(.L_37 - .L_36)


	//   ....[0]....
	.align		4
.L_36:
        /*0038*/ 	.word	index@(__assertfail)


	//----- nvinfo : EIATTR_MERCURY_ISA_VERSION
	.align		4
.L_37:
        /*003c*/ 	.byte	0x03, 0x5f
        /*003e*/ 	.short	0x0101


	//----- nvinfo : EIATTR_INT_WARP_WIDE_INSTR_OFFSETS
	.align		4
        /*0040*/ 	.byte	0x04, 0x31
        /*0042*/ 	.short	(.L_39 - .L_38)


	//   ....[0]....
.L_38:
        /*0044*/ 	.word	0x00002080


	//   ....[1]....
        /*0048*/ 	.word	0x00003d60


	//   ....[2]....
        /*004c*/ 	.word	0x00003d90


	//   ....[3]....
        /*0050*/ 	.word	0x00003de0


	//   ....[4]....
        /*0054*/ 	.word	0x000046f0


	//   ....[5]....
        /*0058*/ 	.word	0x00004750


	//   ....[6]....
        /*005c*/ 	.word	0x00004840


	//   ....[7]....
        /*0060*/ 	.word	0x000048b0


	//   ....[8]....
        /*0064*/ 	.word	0x000049c0


	//   ....[9]....
        /*0068*/ 	.word	0x00004a50


	//   ....[10]....
        /*006c*/ 	.word	0x00004c20


	//   ....[11]....
        /*0070*/ 	.word	0x00004d80


	//----- nvinfo : EIATTR_COOP_GROUP_MASK_REGIDS
	.align		4
.L_39:
        /*0074*/ 	.byte	0x04, 0x29
        /*0076*/ 	.short	(.L_41 - .L_40)


	//   ....[0]....
.L_40:
        /*0078*/ 	.word	0xffffffff


	//   ....[1]....
        /*007c*/ 	.word	0xffffffff


	//   ....[2]....
        /*0080*/ 	.word	0xffffffff


	//   ....[3]....
        /*0084*/ 	.word	0xffffffff


	//   ....[4]....
        /*0088*/ 	.word	0xffffffff


	//   ....[5]....
        /*008c*/ 	.word	0xffffffff


	//   ....[6]....
        /*0090*/ 	.word	0xffffffff


	//   ....[7]....
        /*0094*/ 	.word	0xffffffff


	//   ....[8]....
        /*0098*/ 	.word	0xffffffff


	//   ....[9]....
        /*009c*/ 	.word	0xffffffff


	//   ....[10]....
        /*00a0*/ 	.word	0xffffffff


	//   ....[11]....
        /*00a4*/ 	.word	0xffffffff


	//   ....[12]....
        /*00a8*/ 	.word	0xffffffff


	//----- nvinfo : EIATTR_COOP_GROUP_INSTR_OFFSETS
	.align		4
.L_41:
        /*00ac*/ 	.byte	0x04, 0x28
        /*00ae*/ 	.short	(.L_43 - .L_42)


	//   ....[0]....
.L_42:
        /*00b0*/ 	.word	0x00000090


	//   ....[1]....
        /*00b4*/ 	.word	0x000004d0


	//   ....[2]....
        /*00b8*/ 	.word	0x000006c0


	//   ....[3]....
        /*00bc*/ 	.word	0x00000860


	//   ....[4]....
        /*00c0*/ 	.word	0x00000960


	//   ....[5]....
        /*00c4*/ 	.word	0x00000ad0


	//   ....[6]....
        /*00c8*/ 	.word	0x00000c70


	//   ....[7]....
        /*00cc*/ 	.word	0x00001f60


	//   ....[8]....
        /*00d0*/ 	.word	0x00002f80


	//   ....[9]....
        /*00d4*/ 	.word	0x00003190


	//   ....[10]....
        /*00d8*/ 	.word	0x000031c0


	//   ....[11]....
        /*00dc*/ 	.word	0x00003c50


	//   ....[12]....
        /*00e0*/ 	.word	0x00003e80


	//----- nvinfo : EIATTR_VRC_CTA_INIT_COUNT
	.align		4
.L_43:
        /*00e4*/ 	.byte	0x02, 0x4a
        /*00e6*/ 	.byte	0x80
	.zero		1


	//----- nvinfo : EIATTR_SYSCALL_OFFSETS
	.align		4
        /*00e8*/ 	.byte	0x04, 0x46
        /*00ea*/ 	.short	(.L_45 - .L_44)


	//   ....[0]....
.L_44:
        /*00ec*/ 	.word	0x00005840


	//   ....[1]....
        /*00f0*/ 	.word	0x00005930


	//   ....[2]....
        /*00f4*/ 	.word	0x00006160


	//   ....[3]....
        /*00f8*/ 	.word	0x00006b20


	//   ....[4]....
        /*00fc*/ 	.word	0x00007480


	//   ....[5]....
        /*0100*/ 	.word	0x00007de0


	//----- nvinfo : EIATTR_MBARRIER_INSTR_OFFSETS
	.align		4
.L_45:
        /*0104*/ 	.byte	0x04, 0x39
        /*0106*/ 	.short	(.L_47 - .L_46)


	//   ....[0]....
.L_46:
        /*0108*/ 	.word	0x000005b0
        /*010c*/ 	.word	0x000000ff
        /*0110*/ 	.word	0x00000000
        /*0114*/ 	.short	0x0100
        /*0116*/ 	.byte	0x05
	.zero		1


	//   ....[1]....
        /*0118*/ 	.word	0x000005c0
        /*011c*/ 	.word	0x000000ff
        /*0120*/ 	.word	0x00000040
        /*0124*/ 	.short	0x0100
        /*0126*/ 	.byte	0x05
	.zero		1


	//   ....[2]....
        /*0128*/ 	.word	0x000005d0
        /*012c*/ 	.word	0x000000ff
        /*0130*/ 	.word	0x00000008
        /*0134*/ 	.short	0x0100
        /*0136*/ 	.byte	0x05
	.zero		1


	//   ....[3]....
        /*0138*/ 	.word	0x000005e0
        /*013c*/ 	.word	0x000000ff
        /*0140*/ 	.word	0x00000048
        /*0144*/ 	.short	0x0100
        /*0146*/ 	.byte	0x05
	.zero		1


	//   ....[4]....
        /*0148*/ 	.word	0x000005f0
        /*014c*/ 	.word	0x000000ff
        /*0150*/ 	.word	0x00000010
        /*0154*/ 	.short	0x0100
        /*0156*/ 	.byte	0x05
	.zero		1


	//   ....[5]....
        /*0158*/ 	.word	0x00000600
        /*015c*/ 	.word	0x000000ff
        /*0160*/ 	.word	0x00000050
        /*0164*/ 	.short	0x0100
        /*0166*/ 	.byte	0x05
	.zero		1


	//   ....[6]....
        /*0168*/ 	.word	0x00000610
        /*016c*/ 	.word	0x000000ff
        /*0170*/ 	.word	0x00000018
        /*0174*/ 	.short	0x0100
        /*0176*/ 	.byte	0x05
	.zero		1


	//   ....[7]....
        /*0178*/ 	.word	0x00000620
        /*017c*/ 	.word	0x000000ff
        /*0180*/ 	.word	0x00000058
        /*0184*/ 	.short	0x0100
        /*0186*/ 	.byte	0x05
	.zero		1


	//   ....[8]....
        /*0188*/ 	.word	0x00000630
        /*018c*/ 	.word	0x000000ff
        /*0190*/ 	.word	0x00000020
        /*0194*/ 	.short	0x0100
        /*0196*/ 	.byte	0x05
	.zero		1


	//   ....[9]....
        /*0198*/ 	.word	0x00000640
        /*019c*/ 	.word	0x000000ff
        /*01a0*/ 	.word	0x00000060
        /*01a4*/ 	.short	0x0100
        /*01a6*/ 	.byte	0x05
	.zero		1


	//   ....[10]....
        /*01a8*/ 	.word	0x00000650
        /*01ac*/ 	.word	0x000000ff
        /*01b0*/ 	.word	0x00000028
        /*01b4*/ 	.short	0x0100
        /*01b6*/ 	.byte	0x05
	.zero		1


	//   ....[11]....
        /*01b8*/ 	.word	0x00000660
        /*01bc*/ 	.word	0x000000ff
        /*01c0*/ 	.word	0x00000068
        /*01c4*/ 	.short	0x0100
        /*01c6*/ 	.byte	0x05
	.zero		1


	//   ....[12]....
        /*01c8*/ 	.word	0x00000670
        /*01cc*/ 	.word	0x000000ff
        /*01d0*/ 	.word	0x00000030
        /*01d4*/ 	.short	0x0100
        /*01d6*/ 	.byte	0x05
	.zero		1


	//   ....[13]....
        /*01d8*/ 	.word	0x00000680
        /*01dc*/ 	.word	0x000000ff
        /*01e0*/ 	.word	0x00000070
        /*01e4*/ 	.short	0x0100
        /*01e6*/ 	.byte	0x05
	.zero		1


	//   ....[14]....
        /*01e8*/ 	.word	0x00000690
        /*01ec*/ 	.word	0x000000ff
        /*01f0*/ 	.word	0x00000038
        /*01f4*/ 	.short	0x0100
        /*01f6*/ 	.byte	0x05
	.zero		1


	//   ....[15]....
        /*01f8*/ 	.word	0x000006a0
        /*01fc*/ 	.word	0x000000ff
        /*0200*/ 	.word	0x00000078
        /*0204*/ 	.short	0x0100
        /*0206*/ 	.byte	0x05
	.zero		1


	//   ....[16]....
        /*0208*/ 	.word	0x000007d0
        /*020c*/ 	.word	0x000000ff
        /*0210*/ 	.word	0x00000080
        /*0214*/ 	.short	0x0100
        /*0216*/ 	.byte	0x07
	.zero		1


	//   ....[17]....
        /*0218*/ 	.word	0x000007e0
        /*021c*/ 	.word	0x000000ff
        /*0220*/ 	.word	0x000000a0
        /*0224*/ 	.short	0x0100
        /*0226*/ 	.byte	0x07
	.zero		1


	//   ....[18]....
        /*0228*/ 	.word	0x000007f0
        /*022c*/ 	.word	0x000000ff
        /*0230*/ 	.word	0x00000088
        /*0234*/ 	.short	0x0100
        /*0236*/ 	.byte	0x07
	.zero		1


	//   ....[19]....
        /*0238*/ 	.word	0x00000800
        /*023c*/ 	.word	0x000000ff
        /*0240*/ 	.word	0x000000a8
        /*0244*/ 	.short	0x0100
        /*0246*/ 	.byte	0x07
	.zero		1


	//   ....[20]....
        /*0248*/ 	.word	0x00000810
        /*024c*/ 	.word	0x000000ff
        /*0250*/ 	.word	0x00000090
        /*0254*/ 	.short	0x0100
        /*0256*/ 	.byte	0x07
	.zero		1


	//   ....[21]....
        /*0258*/ 	.word	0x00000820
        /*025c*/ 	.word	0x000000ff
        /*0260*/ 	.word	0x000000b0
        /*0264*/ 	.short	0x0100
        /*0266*/ 	.byte	0x07
	.zero		1


	//   ....[22]....
        /*0268*/ 	.word	0x00000830
        /*026c*/ 	.word	0x000000ff
        /*0270*/ 	.word	0x00000098
        /*0274*/ 	.short	0x0100
        /*0276*/ 	.byte	0x07
	.zero		1


	//   ....[23]....
        /*0278*/ 	.word	0x00000840
        /*027c*/ 	.word	0x000000ff
        /*0280*/ 	.word	0x000000b8
        /*0284*/ 	.short	0x0100
        /*0286*/ 	.byte	0x07
	.zero		1


	//   ....[24]....
        /*0288*/ 	.word	0x00000930
        /*028c*/ 	.word	0x000000ff
        /*0290*/ 	.word	0x000000c0
        /*0294*/ 	.short	0x0100
        /*0296*/ 	.byte	0x05
	.zero		1


	//   ....[25]....
        /*0298*/ 	.word	0x00000940
        /*029c*/ 	.word	0x000000ff
        /*02a0*/ 	.word	0x000000c8
        /*02a4*/ 	.short	0x0100
        /*02a6*/ 	.byte	0x05
	.zero		1


	//   ....[26]....
        /*02a8*/ 	.word	0x00000a80
        /*02ac*/ 	.word	0x000000ff
        /*02b0*/ 	.word	0x000000d0
        /*02b4*/ 	.short	0x0100
        /*02b6*/ 	.byte	0x05
	.zero		1


	//   ....[27]....
        /*02b8*/ 	.word	0x00000a90
        /*02bc*/ 	.word	0x000000ff
        /*02c0*/ 	.word	0x000000e0
        /*02c4*/ 	.short	0x0100
        /*02c6*/ 	.byte	0x05
	.zero		1


	//   ....[28]....
        /*02c8*/ 	.word	0x00000aa0
        /*02cc*/ 	.word	0x000000ff
        /*02d0*/ 	.word	0x000000d8
        /*02d4*/ 	.short	0x0100
        /*02d6*/ 	.byte	0x05
	.zero		1


	//   ....[29]....
        /*02d8*/ 	.word	0x00000ab0
        /*02dc*/ 	.word	0x000000ff
        /*02e0*/ 	.word	0x000000e8
        /*02e4*/ 	.short	0x0100
        /*02e6*/ 	.byte	0x05
	.zero		1


	//   ....[30]....
        /*02e8*/ 	.word	0x00000be0
        /*02ec*/ 	.word	0x000000ff
        /*02f0*/ 	.word	0x000000f0
        /*02f4*/ 	.short	0x0100
        /*02f6*/ 	.byte	0x07
	.zero		1


	//   ....[31]....
        /*02f8*/ 	.word	0x00000bf0
        /*02fc*/ 	.word	0x000000ff
        /*0300*/ 	.word	0x00000110
        /*0304*/ 	.short	0x0100
        /*0306*/ 	.byte	0x07
	.zero		1


	//   ....[32]....
        /*0308*/ 	.word	0x00000c00
        /*030c*/ 	.word	0x000000ff
        /*0310*/ 	.word	0x000000f8
        /*0314*/ 	.short	0x0100
        /*0316*/ 	.byte	0x07
	.zero		1


	//   ....[33]....
        /*0318*/ 	.word	0x00000c10
        /*031c*/ 	.word	0x000000ff
        /*0320*/ 	.word	0x00000118
        /*0324*/ 	.short	0x0100
        /*0326*/ 	.byte	0x07
	.zero		1


	//   ....[34]....
        /*0328*/ 	.word	0x00000c20
        /*032c*/ 	.word	0x000000ff
        /*0330*/ 	.word	0x00000100
        /*0334*/ 	.short	0x0100
        /*0336*/ 	.byte	0x07
	.zero		1


	//   ....[35]....
        /*0338*/ 	.word	0x00000c30
        /*033c*/ 	.word	0x000000ff
        /*0340*/ 	.word	0x00000120
        /*0344*/ 	.short	0x0100
        /*0346*/ 	.byte	0x07
	.zero		1


	//   ....[36]....
        /*0348*/ 	.word	0x00000c40
        /*034c*/ 	.word	0x000000ff
        /*0350*/ 	.word	0x00000108
        /*0354*/ 	.short	0x0100
        /*0356*/ 	.byte	0x07
	.zero		1


	//   ....[37]....
        /*0358*/ 	.word	0x00000c50
        /*035c*/ 	.word	0x000000ff
        /*0360*/ 	.word	0x00000128
        /*0364*/ 	.short	0x0100
        /*0366*/ 	.byte	0x07
	.zero		1


	//   ....[38]....
        /*0368*/ 	.word	0x00000d40
        /*036c*/ 	.word	0x000000ff
        /*0370*/ 	.word	0x00000130
        /*0374*/ 	.short	0x0100
        /*0376*/ 	.byte	0x05
	.zero		1


	//   ....[39]....
        /*0378*/ 	.word	0x00000d50
        /*037c*/ 	.word	0x000000ff
        /*0380*/ 	.word	0x00000140
        /*0384*/ 	.short	0x0100
        /*0386*/ 	.byte	0x05
	.zero		1


	//   ....[40]....
        /*0388*/ 	.word	0x00000d60
        /*038c*/ 	.word	0x000000ff
        /*0390*/ 	.word	0x00000138
        /*0394*/ 	.short	0x0100
        /*0396*/ 	.byte	0x05
	.zero		1


	//   ....[41]....
        /*0398*/ 	.word	0x00000d70
        /*039c*/ 	.word	0x000000ff
        /*03a0*/ 	.word	0x00000148
        /*03a4*/ 	.short	0x0100
        /*03a6*/ 	.byte	0x05
	.zero		1


	//   ....[42]....
        /*03a8*/ 	.word	0x00001640
        /*03ac*/ 	.word	0x00000002
        /*03b0*/ 	.word	0x00000140
        /*03b4*/ 	.short	0x010a
        /*03b6*/ 	.byte	0xff
	.zero		1


	//   ....[43]....
        /*03b8*/ 	.word	0x00001670
        /*03bc*/ 	.word	0x00000002
        /*03c0*/ 	.word	0x00000130
        /*03c4*/ 	.short	0x0101
        /*03c6*/ 	.byte	0xff
	.zero		1


	//   ....[44]....
        /*03c8*/ 	.word	0x00001740
        /*03cc*/ 	.word	0x000000ff
        /*03d0*/ 	.word	0x00000040
        /*03d4*/ 	.short	0x010a
        /*03d6*/ 	.byte	0x08
	.zero		1


	//   ....[45]....
        /*03d8*/ 	.word	0x00001810
        /*03dc*/ 	.word	0x000000ff
        /*03e0*/ 	.word	0x00000040
        /*03e4*/ 	.short	0x010a
        /*03e6*/ 	.byte	0x29
	.zero		1


	//   ....[46]....
        /*03e8*/ 	.word	0x00001960
        /*03ec*/ 	.word	0x000000ff
        /*03f0*/ 	.word	0x00000040
        /*03f4*/ 	.short	0x010a
        /*03f6*/ 	.byte	0x08
	.zero		1


	//   ....[47]....
        /*03f8*/ 	.word	0x00001b60
        /*03fc*/ 	.word	0x000000ff
        /*0400*/ 	.word	0x000000c8
        /*0404*/ 	.short	0x0101
        /*0406*/ 	.byte	0x04
	.zero		1


	//   ....[48]....
        /*0408*/ 	.word	0x00001b80
        /*040c*/ 	.word	0x000000ff
        /*0410*/ 	.word	0x00000040
        /*0414*/ 	.short	0x010a
        /*0416*/ 	.byte	0x08
	.zero		1


	//   ....[49]....
        /*0418*/ 	.word	0x00001c30
        /*041c*/ 	.word	0x000000ff
        /*0420*/ 	.word	0x00000040
        /*0424*/ 	.short	0x010a
        /*0426*/ 	.byte	0x29
	.zero		1


	//   ....[50]....
        /*0428*/ 	.word	0x00001d80
        /*042c*/ 	.word	0x000000ff
        /*0430*/ 	.word	0x00000040
        /*0434*/ 	.short	0x010a
        /*0436*/ 	.byte	0x08
	.zero		1


	//   ....[51]....
        /*0438*/ 	.word	0x00001f90
        /*043c*/ 	.word	0x00000002
        /*0440*/ 	.word	0x000000d0
        /*0444*/ 	.short	0x010a
        /*0446*/ 	.byte	0xff
	.zero		1


	//   ....[52]....
        /*0448*/ 	.word	0x00002050
        /*044c*/ 	.word	0x00000002
        /*0450*/ 	.word	0x00000000
        /*0454*/ 	.short	0x0101
        /*0456*/ 	.byte	0xff
	.zero		1


	//   ....[53]....
        /*0458*/ 	.word	0x000025b0
        /*045c*/ 	.word	0x000000ff
        /*0460*/ 	.word	0x00000000
        /*0464*/ 	.short	0x010a
        /*0466*/ 	.byte	0x05
	.zero		1


	//   ....[54]....
        /*0468*/ 	.word	0x00002640
        /*046c*/ 	.word	0x000000ff
        /*0470*/ 	.word	0x00000000
        /*0474*/ 	.short	0x010a
        /*0476*/ 	.byte	0x05
	.zero		1


	//   ....[55]....
        /*0478*/ 	.word	0x000026d0
        /*047c*/ 	.word	0x000000ff
        /*0480*/ 	.word	0x00000000
        /*0484*/ 	.short	0x010a
        /*0486*/ 	.byte	0x05
	.zero		1


	//   ....[56]....
        /*0488*/ 	.word	0x00002760
        /*048c*/ 	.word	0x000000ff
        /*0490*/ 	.word	0x00000000
        /*0494*/ 	.short	0x010a
        /*0496*/ 	.byte	0x05
	.zero		1


	//   ....[57]....
        /*0498*/ 	.word	0x000027f0
        /*049c*/ 	.word	0x000000ff
        /*04a0*/ 	.word	0x00000000
        /*04a4*/ 	.short	0x010a
        /*04a6*/ 	.byte	0x05
	.zero		1


	//   ....[58]....
        /*04a8*/ 	.word	0x00002880
        /*04ac*/ 	.word	0x000000ff
        /*04b0*/ 	.word	0x00000000
        /*04b4*/ 	.short	0x010a
        /*04b6*/ 	.byte	0x05
	.zero		1


	//   ....[59]....
        /*04b8*/ 	.word	0x00002910
        /*04bc*/ 	.word	0x000000ff
        /*04c0*/ 	.word	0x00000000
        /*04c4*/ 	.short	0x010a
        /*04c6*/ 	.byte	0x05
	.zero		1


	//   ....[60]....
        /*04c8*/ 	.word	0x000029b0
        /*04cc*/ 	.word	0x00000000
        /*04d0*/ 	.word	0x00000000
        /*04d4*/ 	.short	0x010a
        /*04d6*/ 	.byte	0xff
	.zero		1


	//   ....[61]....
        /*04d8*/ 	.word	0x00002ad0
        /*04dc*/ 	.word	0x00000000
        /*04e0*/ 	.word	0x00000130
        /*04e4*/ 	.short	0x010a
        /*04e6*/ 	.byte	0xff
	.zero		1


	//   ....[62]....
        /*04e8*/ 	.word	0x00002b40
        /*04ec*/ 	.word	0x00000000
        /*04f0*/ 	.word	0x00000000
        /*04f4*/ 	.short	0x0101
        /*04f6*/ 	.byte	0xff
	.zero		1


	//   ....[63]....
        /*04f8*/ 	.word	0x00002b60
        /*04fc*/ 	.word	0x000000ff
        /*0500*/ 	.word	0x000000e0
        /*0504*/ 	.short	0x010a
        /*0506*/ 	.byte	0x05
	.zero		1


	//   ....[64]....
        /*0508*/ 	.word	0x00002c80
        /*050c*/ 	.word	0x00000000
        /*0510*/ 	.word	0x000000d0
        /*0514*/ 	.short	0x010a
        /*0516*/ 	.byte	0xff
	.zero		1


	//   ....[65]....
        /*0518*/ 	.word	0x00002d80
        /*051c*/ 	.word	0x00000000
        /*0520*/ 	.word	0x00000000
        /*0524*/ 	.short	0x0101
        /*0526*/ 	.byte	0xff
	.zero		1


	//   ....[66]....
        /*0528*/ 	.word	0x00002e10
        /*052c*/ 	.word	0x000000ff
        /*0530*/ 	.word	0x000000e0
        /*0534*/ 	.short	0x0106
        /*0536*/ 	.byte	0x05
	.zero		1


	//   ....[67]....
        /*0538*/ 	.word	0x00002e30
        /*053c*/ 	.word	0x000000ff
        /*0540*/ 	.word	0x000000e0
        /*0544*/ 	.short	0x010a
        /*0546*/ 	.byte	0x05
	.zero		1


	//   ....[68]....
        /*0548*/ 	.word	0x00002ec0
        /*054c*/ 	.word	0x000000ff
        /*0550*/ 	.word	0x000000e0
        /*0554*/ 	.short	0x0106
        /*0556*/ 	.byte	0x04
	.zero		1


	//   ....[69]....
        /*0558*/ 	.word	0x00002f00
        /*055c*/ 	.word	0x00000000
        /*0560*/ 	.word	0x000000e0
        /*0564*/ 	.short	0x010a
        /*0566*/ 	.byte	0xff
	.zero		1


	//   ....[70]....
        /*0568*/ 	.word	0x00003440
        /*056c*/ 	.word	0x00000000
        /*0570*/ 	.word	0x000000d0
        /*0574*/ 	.short	0x010a
        /*0576*/ 	.byte	0xff
	.zero		1


	//   ....[71]....
        /*0578*/ 	.word	0x00003540
        /*057c*/ 	.word	0x00000003
        /*0580*/ 	.word	0x00000000
        /*0584*/ 	.short	0x0101
        /*0586*/ 	.byte	0xff
	.zero		1


	//   ....[72]....
        /*0588*/ 	.word	0x00003550
        /*058c*/ 	.word	0x000000ff
        /*0590*/ 	.word	0x00000000
        /*0594*/ 	.short	0x010a
        /*0596*/ 	.byte	0x06
	.zero		1


	//   ....[73]....
        /*0598*/ 	.word	0x000035d0
        /*059c*/ 	.word	0x000000ff
        /*05a0*/ 	.word	0x00000110
        /*05a4*/ 	.short	0x010a
        /*05a6*/ 	.byte	0x07
	.zero		1


	//   ....[74]....
        /*05a8*/ 	.word	0x000036b0
        /*05ac*/ 	.word	0x000000ff
        /*05b0*/ 	.word	0x00000000
        /*05b4*/ 	.short	0x010a
        /*05b6*/ 	.byte	0x06
	.zero		1


	//   ....[75]....
        /*05b8*/ 	.word	0x000037e0
        /*05bc*/ 	.word	0x000000ff
        /*05c0*/ 	.word	0x00000000
        /*05c4*/ 	.short	0x010a
        /*05c6*/ 	.byte	0x1a
	.zero		1


	//   ....[76]....
        /*05c8*/ 	.word	0x00003a80
        /*05cc*/ 	.word	0x000000ff
        /*05d0*/ 	.word	0x00000000
        /*05d4*/ 	.short	0x010a
        /*05d6*/ 	.byte	0x06
	.zero		1


	//   ....[77]....
        /*05d8*/ 	.word	0x00003b10
        /*05dc*/ 	.word	0x000000ff
        /*05e0*/ 	.word	0x00000000
        /*05e4*/ 	.short	0x010a
        /*05e6*/ 	.byte	0x06
	.zero		1


	//   ....[78]....
        /*05e8*/ 	.word	0x00003ba0
        /*05ec*/ 	.word	0x000000ff
        /*05f0*/ 	.word	0x00000000
        /*05f4*/ 	.short	0x010a
        /*05f6*/ 	.byte	0x06
	.zero		1


	//   ....[79]....
        /*05f8*/ 	.word	0x00003c30
        /*05fc*/ 	.word	0x000000ff
        /*0600*/ 	.word	0x00000000
        /*0604*/ 	.short	0x010a
        /*0606*/ 	.byte	0x07
	.zero		1


	//   ....[80]....
        /*0608*/ 	.word	0x000040a0
        /*060c*/ 	.word	0x00000000
        /*0610*/ 	.word	0x000000d0
        /*0614*/ 	.short	0x010a
        /*0616*/ 	.byte	0xff
	.zero		1


	//   ....[81]....
        /*0618*/ 	.word	0x00004160
        /*061c*/ 	.word	0x00000000
        /*0620*/ 	.word	0x00000000
        /*0624*/ 	.short	0x0101
        /*0626*/ 	.byte	0xff
	.zero		1


	//   ....[82]....
        /*0628*/ 	.word	0x00004480
        /*062c*/ 	.word	0x000000ff
        /*0630*/ 	.word	0x000000c8
        /*0634*/ 	.short	0x010a
        /*0636*/ 	.byte	0x07
	.zero		1


	//   ....[83]....
        /*0638*/ 	.word	0x00004670
        /*063c*/ 	.word	0x000000ff
        /*0640*/ 	.word	0x000000a0
        /*0644*/ 	.short	0x010a
        /*0646*/ 	.byte	0x07
	.zero		1


	//   ....[84]....
        /*0648*/ 	.word	0x000047f0
        /*064c*/ 	.word	0x000000ff
        /*0650*/ 	.word	0x00000080
        /*0654*/ 	.short	0x010b
        /*0656*/ 	.byte	0x07
	.zero		1


	//   ....[85]....
        /*0658*/ 	.word	0x00004800
        /*065c*/ 	.word	0x000000ff
        /*0660*/ 	.word	0x00000000
        /*0664*/ 	.short	0x0101
        /*0666*/ 	.byte	0x08
	.zero		1


	//   ....[86]....
        /*0668*/ 	.word	0x00004810
        /*066c*/ 	.word	0x000000ff
        /*0670*/ 	.word	0x000000a8
        /*0674*/ 	.short	0x010a
        /*0676*/ 	.byte	0x07
	.zero		1


	//   ....[87]....
        /*0678*/ 	.word	0x00004960
        /*067c*/ 	.word	0x000000ff
        /*0680*/ 	.word	0x00000088
        /*0684*/ 	.short	0x010b
        /*0686*/ 	.byte	0x07
	.zero		1


	//   ....[88]....
        /*0688*/ 	.word	0x00004970
        /*068c*/ 	.word	0x000000ff
        /*0690*/ 	.word	0x00000000
        /*0694*/ 	.short	0x0101
        /*0696*/ 	.byte	0x08
	.zero		1


	//   ....[89]....
        /*0698*/ 	.word	0x00004980
        /*069c*/ 	.word	0x000000ff
        /*06a0*/ 	.word	0x000000b0
        /*06a4*/ 	.short	0x010a
        /*06a6*/ 	.byte	0x07
	.zero		1


	//   ....[90]....
        /*06a8*/ 	.word	0x00004b00
        /*06ac*/ 	.word	0x000000ff
        /*06b0*/ 	.word	0x00000090
        /*06b4*/ 	.short	0x010b
        /*06b6*/ 	.byte	0x07
	.zero		1


	//   ....[91]....
        /*06b8*/ 	.word	0x00004b40
        /*06bc*/ 	.word	0x000000ff
        /*06c0*/ 	.word	0x00000000
        /*06c4*/ 	.short	0x0101
        /*06c6*/ 	.byte	0x08
	.zero		1


	//   ....[92]....
        /*06c8*/ 	.word	0x00004b80
        /*06cc*/ 	.word	0x000000ff
        /*06d0*/ 	.word	0x000000b8
        /*06d4*/ 	.short	0x010a
        /*06d6*/ 	.byte	0x07
	.zero		1


	//   ....[93]....
        /*06d8*/ 	.word	0x00004dc0
        /*06dc*/ 	.word	0x000000ff
        /*06e0*/ 	.word	0x00000098
        /*06e4*/ 	.short	0x010b
        /*06e6*/ 	.byte	0x07
	.zero		1


	//   ....[94]....
        /*06e8*/ 	.word	0x00004de0
        /*06ec*/ 	.word	0x000000ff
        /*06f0*/ 	.word	0x00000000
        /*06f4*/ 	.short	0x0101
        /*06f6*/ 	.byte	0x0d
	.zero		1


	//   ....[95]....
        /*06f8*/ 	.word	0x00004e10
        /*06fc*/ 	.word	0x000000ff
        /*0700*/ 	.word	0x000000a0
        /*0704*/ 	.short	0x010a
        /*0706*/ 	.byte	0x07
	.zero		1


	//   ....[96]....
        /*0708*/ 	.word	0x00004e30
        /*070c*/ 	.word	0x000000ff
        /*0710*/ 	.word	0x000000a8
        /*0714*/ 	.short	0x010a
        /*0716*/ 	.byte	0x07
	.zero		1


	//   ....[97]....
        /*0718*/ 	.word	0x00004e50
        /*071c*/ 	.word	0x000000ff
        /*0720*/ 	.word	0x000000b0
        /*0724*/ 	.short	0x010a
        /*0726*/ 	.byte	0x07
	.zero		1


	//   ....[98]....
        /*0728*/ 	.word	0x00004e90
        /*072c*/ 	.word	0x00000000
        /*0730*/ 	.word	0x000000b8
        /*0734*/ 	.short	0x010a
        /*0736*/ 	.byte	0xff
	.zero		1


	//   ....[99]....
        /*0738*/ 	.word	0x00005200
        /*073c*/ 	.word	0x00000000
        /*0740*/ 	.word	0x000000d0
        /*0744*/ 	.short	0x010a
        /*0746*/ 	.byte	0xff
	.zero		1


	//   ....[100]....
        /*0748*/ 	.word	0x00005310
        /*074c*/ 	.word	0x00000000
        /*0750*/ 	.word	0x00000000
        /*0754*/ 	.short	0x0101
        /*0756*/ 	.byte	0xff
	.zero		1


	//   ....[101]....
        /*0758*/ 	.word	0x00005d90
        /*075c*/ 	.word	0x000000ff
        /*0760*/ 	.word	0x00000080
        /*0764*/ 	.short	0x010a
        /*0766*/ 	.byte	0x24
	.zero		1


	//   ....[102]....
        /*0768*/ 	.word	0x00005dd0
        /*076c*/ 	.word	0x00000054
        /*0770*/ 	.word	0x000000f0
        /*0774*/ 	.short	0x010a
        /*0776*/ 	.byte	0xff
	.zero		1


	//   ....[103]....
        /*0778*/ 	.word	0x00005f40
        /*077c*/ 	.word	0x000000ff
        /*0780*/ 	.word	0x00000080
        /*0784*/ 	.short	0x010a
        /*0786*/ 	.byte	0x24
	.zero		1


	//   ....[104]....
        /*0788*/ 	.word	0x00006040
        /*078c*/ 	.word	0x00000054
        /*0790*/ 	.word	0x000000f0
        /*0794*/ 	.short	0x010a
        /*0796*/ 	.byte	0xff
	.zero		1


	//   ....[105]....
        /*0798*/ 	.word	0x00006840
        /*079c*/ 	.word	0x00000000
        /*07a0*/ 	.word	0x00000000
        /*07a4*/ 	.short	0x0101
        /*07a6*/ 	.byte	0xff
	.zero		1


	//   ....[106]....
        /*07a8*/ 	.word	0x00006850
        /*07ac*/ 	.word	0x00000002
        /*07b0*/ 	.word	0x00000080
        /*07b4*/ 	.short	0x010a
        /*07b6*/ 	.byte	0xff
	.zero		1


	//   ....[107]....
        /*07b8*/ 	.word	0x00006920
        /*07bc*/ 	.word	0x00000002
        /*07c0*/ 	.word	0x00000080
        /*07c4*/ 	.short	0x010a
        /*07c6*/ 	.byte	0xff
	.zero		1


	//   ....[108]....
        /*07c8*/ 	.word	0x000071a0
        /*07cc*/ 	.word	0x00000015
        /*07d0*/ 	.word	0x00000000
        /*07d4*/ 	.short	0x0101
        /*07d6*/ 	.byte	0xff
	.zero		1


	//   ....[109]....
        /*07d8*/ 	.word	0x000071c0
        /*07dc*/ 	.word	0x00000000
        /*07e0*/ 	.word	0x00000080
        /*07e4*/ 	.short	0x010a
        /*07e6*/ 	.byte	0xff
	.zero		1


	//   ....[110]....
        /*07e8*/ 	.word	0x00007280
        /*07ec*/ 	.word	0x00000000
        /*07f0*/ 	.word	0x00000080
        /*07f4*/ 	.short	0x010a
        /*07f6*/ 	.byte	0xff
	.zero		1


	//   ....[111]....
        /*07f8*/ 	.word	0x00007b00
        /*07fc*/ 	.word	0x00000015
        /*0800*/ 	.word	0x00000000
        /*0804*/ 	.short	0x0101
        /*0806*/ 	.byte	0xff
	.zero		1


	//   ....[112]....
        /*0808*/ 	.word	0x00007b20
        /*080c*/ 	.word	0x00000002
        /*0810*/ 	.word	0x00000080
        /*0814*/ 	.short	0x010a
        /*0816*/ 	.byte	0xff
	.zero		1


	//   ....[113]....
        /*0818*/ 	.word	0x00007be0
        /*081c*/ 	.word	0x00000002
        /*0820*/ 	.word	0x00000080
        /*0824*/ 	.short	0x010a
        /*0826*/ 	.byte	0xff
	.zero		1


	//   ....[114]....
        /*0828*/ 	.word	0x00007f50
        /*082c*/ 	.word	0x000000ff
        /*0830*/ 	.word	0x00000000
        /*0834*/ 	.short	0x0101
        /*0836*/ 	.byte	0x05
	.zero		1


	//   ....[115]....
        /*0838*/ 	.word	0x000084c0
        /*083c*/ 	.word	0x00000000
        /*0840*/ 	.word	0x00000000
        /*0844*/ 	.short	0x0101
        /*0846*/ 	.byte	0xff
	.zero		1


	//   ....[116]....
        /*0848*/ 	.word	0x00008730
        /*084c*/ 	.word	0x000000ff
        /*0850*/ 	.word	0x00000000
        /*0854*/ 	.short	0x0101
        /*0856*/ 	.byte	0x04
	.zero		1


	//   ....[117]....
        /*0858*/ 	.word	0x00008750
        /*085c*/ 	.word	0x00000002
        /*0860*/ 	.word	0x00000140
        /*0864*/ 	.short	0x010a
        /*0866*/ 	.byte	0xff
	.zero		1


	//   ....[118]....
        /*0868*/ 	.word	0x000087b0
        /*086c*/ 	.word	0x00000002
        /*0870*/ 	.word	0x00000040
        /*0874*/ 	.short	0x010a
        /*0876*/ 	.byte	0xff
	.zero		1


	//   ....[119]....
        /*0878*/ 	.word	0x00008810
        /*087c*/ 	.word	0x00000002
        /*0880*/ 	.word	0x00000040
        /*0884*/ 	.short	0x010a
        /*0886*/ 	.byte	0xff
	.zero		1


	//   ....[120]....
        /*0888*/ 	.word	0x00008860
        /*088c*/ 	.word	0x00000002
        /*0890*/ 	.word	0x000000d0
        /*0894*/ 	.short	0x010a
        /*0896*/ 	.byte	0xff
	.zero		1


	//   ....[121]....
        /*0898*/ 	.word	0x000088c0
        /*089c*/ 	.word	0x00000000
        /*08a0*/ 	.word	0x00000000
        /*08a4*/ 	.short	0x010a
        /*08a6*/ 	.byte	0xff
	.zero		1


	//   ....[122]....
        /*08a8*/ 	.word	0x00008920
        /*08ac*/ 	.word	0x00000000
        /*08b0*/ 	.word	0x00000000
        /*08b4*/ 	.short	0x010a
        /*08b6*/ 	.byte	0xff
	.zero		1


	//   ....[123]....
        /*08b8*/ 	.word	0x00008980
        /*08bc*/ 	.word	0x00000000
        /*08c0*/ 	.word	0x00000000
        /*08c4*/ 	.short	0x010a
        /*08c6*/ 	.byte	0xff
	.zero		1


	//   ....[124]....
        /*08c8*/ 	.word	0x000089e0
        /*08cc*/ 	.word	0x00000000
        /*08d0*/ 	.word	0x00000000
        /*08d4*/ 	.short	0x010a
        /*08d6*/ 	.byte	0xff
	.zero		1


	//   ....[125]....
        /*08d8*/ 	.word	0x00008a40
        /*08dc*/ 	.word	0x00000000
        /*08e0*/ 	.word	0x00000000
        /*08e4*/ 	.short	0x010a
        /*08e6*/ 	.byte	0xff
	.zero		1


	//   ....[126]....
        /*08e8*/ 	.word	0x00008aa0
        /*08ec*/ 	.word	0x00000000
        /*08f0*/ 	.word	0x00000000
        /*08f4*/ 	.short	0x010a
        /*08f6*/ 	.byte	0xff
	.zero		1


	//   ....[127]....
        /*08f8*/ 	.word	0x00008b00
        /*08fc*/ 	.word	0x00000000
        /*0900*/ 	.word	0x00000000
        /*0904*/ 	.short	0x010a
        /*0906*/ 	.byte	0xff
	.zero		1


	//   ....[128]....
        /*0908*/ 	.word	0x00008b50
        /*090c*/ 	.word	0x00000000
        /*0910*/ 	.word	0x00000130
        /*0914*/ 	.short	0x010a
        /*0916*/ 	.byte	0xff
	.zero		1


	//   ....[129]....
        /*0918*/ 	.word	0x00008bb0
        /*091c*/ 	.word	0x00000000
        /*0920*/ 	.word	0x000000e0
        /*0924*/ 	.short	0x010a
        /*0926*/ 	.byte	0xff
	.zero		1


	//   ....[130]....
        /*0928*/ 	.word	0x00008c00
        /*092c*/ 	.word	0x00000000
        /*0930*/ 	.word	0x000000d0
        /*0934*/ 	.short	0x010a
        /*0936*/ 	.byte	0xff
	.zero		1


	//   ....[131]....
        /*0938*/ 	.word	0x00008c60
        /*093c*/ 	.word	0x00000000
        /*0940*/ 	.word	0x000000e0
        /*0944*/ 	.short	0x010a
        /*0946*/ 	.byte	0xff
	.zero		1


	//   ....[132]....
        /*0948*/ 	.word	0x00008cb0
        /*094c*/ 	.word	0x00000000
        /*0950*/ 	.word	0x000000d0
        /*0954*/ 	.short	0x010a
        /*0956*/ 	.byte	0xff
	.zero		1


	//   ....[133]....
        /*0958*/ 	.word	0x00008d10
        /*095c*/ 	.word	0x00000002
        /*0960*/ 	.word	0x00000110
        /*0964*/ 	.short	0x010a
        /*0966*/ 	.byte	0xff
	.zero		1


	//   ....[134]....
        /*0968*/ 	.word	0x00008d70
        /*096c*/ 	.word	0x00000000
        /*0970*/ 	.word	0x00000000
        /*0974*/ 	.short	0x010a
        /*0976*/ 	.byte	0xff
	.zero		1


	//   ....[135]....
        /*0978*/ 	.word	0x00008dd0
        /*097c*/ 	.word	0x00000000
        /*0980*/ 	.word	0x00000000
        /*0984*/ 	.short	0x010a
        /*0986*/ 	.byte	0xff
	.zero		1


	//   ....[136]....
        /*0988*/ 	.word	0x00008e30
        /*098c*/ 	.word	0x00000000
        /*0990*/ 	.word	0x00000000
        /*0994*/ 	.short	0x010a
        /*0996*/ 	.byte	0xff
	.zero		1


	//   ....[137]....
        /*0998*/ 	.word	0x00008e90
        /*099c*/ 	.word	0x00000000
        /*09a0*/ 	.word	0x00000000
        /*09a4*/ 	.short	0x010a
        /*09a6*/ 	.byte	0xff
	.zero		1


	//   ....[138]....
        /*09a8*/ 	.word	0x00008ef0
        /*09ac*/ 	.word	0x00000000
        /*09b0*/ 	.word	0x00000000
        /*09b4*/ 	.short	0x010a
        /*09b6*/ 	.byte	0xff
	.zero		1


	//   ....[139]....
        /*09b8*/ 	.word	0x00008f40
        /*09bc*/ 	.word	0x00000000
        /*09c0*/ 	.word	0x000000d0
        /*09c4*/ 	.short	0x010a
        /*09c6*/ 	.byte	0xff
	.zero		1


	//   ....[140]....
        /*09c8*/ 	.word	0x00008fa0
        /*09cc*/ 	.word	0x00000000
        /*09d0*/ 	.word	0x000000c8
        /*09d4*/ 	.short	0x010a
        /*09d6*/ 	.byte	0xff
	.zero		1


	//   ....[141]....
        /*09d8*/ 	.word	0x00009000
        /*09dc*/ 	.word	0x00000000
        /*09e0*/ 	.word	0x000000a0
        /*09e4*/ 	.short	0x010a
        /*09e6*/ 	.byte	0xff
	.zero		1


	//   ....[142]....
        /*09e8*/ 	.word	0x00009060
        /*09ec*/ 	.word	0x00000000
        /*09f0*/ 	.word	0x000000a8
        /*09f4*/ 	.short	0x010a
        /*09f6*/ 	.byte	0xff
	.zero		1


	//   ....[143]....
        /*09f8*/ 	.word	0x000090c0
        /*09fc*/ 	.word	0x00000000
        /*0a00*/ 	.word	0x000000b0
        /*0a04*/ 	.short	0x010a
        /*0a06*/ 	.byte	0xff
	.zero		1


	//   ....[144]....
        /*0a08*/ 	.word	0x00009120
        /*0a0c*/ 	.word	0x00000000
        /*0a10*/ 	.word	0x000000b8
        /*0a14*/ 	.short	0x010a
        /*0a16*/ 	.byte	0xff
	.zero		1


	//   ....[145]....
        /*0a18*/ 	.word	0x00009180
        /*0a1c*/ 	.word	0x00000000
        /*0a20*/ 	.word	0x000000a0
        /*0a24*/ 	.short	0x010a
        /*0a26*/ 	.byte	0xff
	.zero		1


	//   ....[146]....
        /*0a28*/ 	.word	0x000091e0
        /*0a2c*/ 	.word	0x00000000
        /*0a30*/ 	.word	0x000000a8
        /*0a34*/ 	.short	0x010a
        /*0a36*/ 	.byte	0xff
	.zero		1


	//   ....[147]....
        /*0a38*/ 	.word	0x00009240
        /*0a3c*/ 	.word	0x00000000
        /*0a40*/ 	.word	0x000000b0
        /*0a44*/ 	.short	0x010a
        /*0a46*/ 	.byte	0xff
	.zero		1


	//   ....[148]....
        /*0a48*/ 	.word	0x00009290
        /*0a4c*/ 	.word	0x00000000
        /*0a50*/ 	.word	0x000000d0
        /*0a54*/ 	.short	0x010a
        /*0a56*/ 	.byte	0xff
	.zero		1


	//   ....[149]....
        /*0a58*/ 	.word	0x000092f0
        /*0a5c*/ 	.word	0x00000000
        /*0a60*/ 	.word	0x00000080
        /*0a64*/ 	.short	0x010a
        /*0a66*/ 	.byte	0xff
	.zero		1


	//   ....[150]....
        /*0a68*/ 	.word	0x00009340
        /*0a6c*/ 	.word	0x00000054
        /*0a70*/ 	.word	0x000000f0
        /*0a74*/ 	.short	0x010a
        /*0a76*/ 	.byte	0xff
	.zero		1


	//   ....[151]....
        /*0a78*/ 	.word	0x00009390
        /*0a7c*/ 	.word	0x00000002
        /*0a80*/ 	.word	0x00000080
        /*0a84*/ 	.short	0x010a
        /*0a86*/ 	.byte	0xff
	.zero		1


	//   ....[152]....
        /*0a88*/ 	.word	0x000093e0
        /*0a8c*/ 	.word	0x00000000
        /*0a90*/ 	.word	0x00000080
        /*0a94*/ 	.short	0x010a
        /*0a96*/ 	.byte	0xff
	.zero		1


	//   ....[153]....
        /*0a98*/ 	.word	0x00009430
        /*0a9c*/ 	.word	0x00000002
        /*0aa0*/ 	.word	0x00000080
        /*0aa4*/ 	.short	0x010a
        /*0aa6*/ 	.byte	0xff
	.zero		1


	//----- nvinfo : EIATTR_NUM_MBARRIERS
	.align		4
.L_47:
        /*0aa8*/ 	.byte	0x03, 0x38
        /*0aaa*/ 	.short	0x002a


	//----- nvinfo : EIATTR_EXIT_INSTR_OFFSETS
	.align		4
        /*0aac*/ 	.byte	0x04, 0x1c
        /*0aae*/ 	.short	(.L_49 - .L_48)


	//   ....[0]....
.L_48:
        /*0ab0*/ 	.word	0x000029e0


	//   ....[1]....
        /*0ab4*/ 	.word	0x00002ed0


	//   ....[2]....
        /*0ab8*/ 	.word	0x00002f30


	//   ....[3]....
        /*0abc*/ 	.word	0x00003e90


	//   ....[4]....
        /*0ac0*/ 	.word	0x00004ec0


	//   ....[5]....
        /*0ac4*/ 	.word	0x00004f00


	//   ....[6]....
        /*0ac8*/ 	.word	0x00008620


	//   ....[7]....
        /*0acc*/ 	.word	0x000086a0


	//   ....[8]....
        /*0ad0*/ 	.word	0x000086d0


	//   ....[9]....
        /*0ad4*/ 	.word	0x00008740


	//----- nvinfo : EIATTR_MAX_THREADS
	.align		4
.L_49:
        /*0ad8*/ 	.byte	0x04, 0x05
        /*0ada*/ 	.short	(.L_51 - .L_50)
.L_50:
        /*0adc*/ 	.word	0x00000100
        /*0ae0*/ 	.word	0x00000001
        /*0ae4*/ 	.word	0x00000001


	//----- nvinfo : EIATTR_CRS_STACK_SIZE
	.align		4
.L_51:
        /*0ae8*/ 	.byte	0x04, 0x1e
        /*0aea*/ 	.short	(.L_53 - .L_52)
.L_52:
        /*0aec*/ 	.word	0x00000000


	//----- nvinfo : EIATTR_CBANK_PARAM_SIZE
	.align		4
.L_53:
        /*0af0*/ 	.byte	0x03, 0x19
        /*0af2*/ 	.short	0x0800


	//----- nvinfo : EIATTR_PARAM_CBANK
	.align		4
        /*0af4*/ 	.byte	0x04, 0x0a
        /*0af6*/ 	.short	(.L_55 - .L_54)
	.align		4
.L_54:
        /*0af8*/ 	.word	index@(.nv.constant0._ZN7cutlass13device_kernelINS_4gemm6kernel13GemmUniversalIN4cute5tupleIJiiiiEEENS1_10collective13CollectiveMmaINS1_35MainloopSm100TmaUmmaWarpSpecializedILi8ELi2ELi4ENS5_IJNS4_1CILi1EEESB_SB_EEEEENS5_IJNSA_ILi64EEENSA_ILi128EEENSA_ILi32EEEEEENS_10tfloat32_tENS5_IJlSB_lEEESI_NS5_IJSB_llEEENS4_8TiledMMAINS4_8MMA_AtomIJNS4_17SM100_MMA_TF32_SSISI_SI_fLi64ELi128ELNS4_4UMMA5MajorE0ELSP_1ELNSO_7ScaleInE0ELSQ_0EEEEEENS4_6LayoutISC_NS5_IJNSA_ILi0EEESU_SU_EEEEENS5_IJNS4_10UnderscoreESX_SX_EEEEENS4_13SM90_TMA_LOADENS4_14ComposedLayoutINS4_7SwizzleILi3ELi4ELi3EEENS4_18smem_ptr_flag_bitsILi32EEENST_INS5_IJNSA_ILi8EEESG_EEENS5_IJSG_SB_EEEEEEEvNS4_8identityES10_NS11_INS12_ILi2ELi5ELi2EEES15_NST_INS5_IJSG_NSA_ILi4EEEEEENS5_IJSB_SG_EEEEEEEvS1B_EENS_8epilogue10collective18CollectiveEpilogueINS1J_23Sm100TmaWarpSpecializedILi4ELi2ELi16ELb1ELb0EEEJSH_NS5_IJNST_ISE_SB_EENST_ISG_SB_EEEEESI_SJ_SI_SJ_NS1J_6fusion15FusionCallbacksIS1N_NS1R_17LinearCombinationISI_fSI_fLNS_15FloatRoundStyleE2EEESH_S1Q_JEEENS4_5SM1004TMEM4LOAD26SM100_TMEM_LOAD_16dp128b8xES10_S1A_NS4_17SM75_U32x4_LDSM_NENS4_14SM90_TMA_STOREES1A_NS4_17SM90_U32x4_STSM_NENS4_39AutoVectorizingCopyWithAssumedAlignmentILi128EEEEEEvvEEEEvNT_6ParamsE)
        /*0afc*/ 	.short	0x0380
        /*0afe*/ 	.short	0x0800


	//----- nvinfo : EIATTR_SW_WAR
	.align		4
.L_55:
        /*0b00*/ 	.byte	0x04, 0x36
        /*0b02*/ 	.short	(.L_57 - .L_56)
.L_56:
        /*0b04*/ 	.word	0x00000008
.L_57:


//--------------------- .nv.callgraph             --------------------------
	.section	.nv.callgraph,"",@"SHT_CUDA_CALLGRAPH"
	.align	4
	.sectionentsize	8
	.align		4
        /*0000*/ 	.word	0x00000000
	.align		4
        /*0004*/ 	.word	0xffffffff
	.align		4
        /*0008*/ 	.word	index@(_ZN7cutlass13device_kernelINS_4gemm6kernel13GemmUniversalIN4cute5tupleIJiiiiEEENS1_10collective13CollectiveMmaINS1_35MainloopSm100TmaUmmaWarpSpecializedILi8ELi2ELi4ENS5_IJNS4_1CILi1EEESB_SB_EEEEENS5_IJNSA_ILi64EEENSA_ILi128EEENSA_ILi32EEEEEENS_10tfloat32_tENS5_IJlSB_lEEESI_NS5_IJSB_llEEENS4_8TiledMMAINS4_8MMA_AtomIJNS4_17SM100_MMA_TF32_SSISI_SI_fLi64ELi128ELNS4_4UMMA5MajorE0ELSP_1ELNSO_7ScaleInE0ELSQ_0EEEEEENS4_6LayoutISC_NS5_IJNSA_ILi0EEESU_SU_EEEEENS5_IJNS4_10UnderscoreESX_SX_EEEEENS4_13SM90_TMA_LOADENS4_14ComposedLayoutINS4_7SwizzleILi3ELi4ELi3EEENS4_18smem_ptr_flag_bitsILi32EEENST_INS5_IJNSA_ILi8EEESG_EEENS5_IJSG_SB_EEEEEEEvNS4_8identityES10_NS11_INS12_ILi2ELi5ELi2EEES15_NST_INS5_IJSG_NSA_ILi4EEEEEENS5_IJSB_SG_EEEEEEEvS1B_EENS_8epilogue10collective18CollectiveEpilogueINS1J_23Sm100TmaWarpSpecializedILi4ELi2ELi16ELb1ELb0EEEJSH_NS5_IJNST_ISE_SB_EENST_ISG_SB_EEEEESI_SJ_SI_SJ_NS1J_6fusion15FusionCallbacksIS1N_NS1R_17LinearCombinationISI_fSI_fLNS_15FloatRoundStyleE2EEESH_S1Q_JEEENS4_5SM1004TMEM4LOAD26SM100_TMEM_LOAD_16dp128b8xES10_S1A_NS4_17SM75_U32x4_LDSM_NENS4_14SM90_TMA_STOREES1A_NS4_17SM90_U32x4_STSM_NENS4_39AutoVectorizingCopyWithAssumedAlignmentILi128EEEEEEvvEEEEvNT_6ParamsE)
	.align		4
        /*000c*/ 	.word	index@(__assertfail)
	.align		4
        /*0010*/ 	.word	0x00000000
	.align		4
        /*0014*/ 	.word	0xfffffffe
	.align		4
        /*0018*/ 	.word	0x00000000
	.align		4
        /*001c*/ 	.word	0xfffffffd
	.align		4
        /*0020*/ 	.word	0x00000000
	.align		4
        /*0024*/ 	.word	0xfffffffc


//--------------------- .nv.constant4             --------------------------
	.section	.nv.constant4,"a",@progbits
	.align	8
	.align		8
.nv.constant4:
        /*0000*/ 	.dword	__assertfail
	.align		8
        /*0008*/ 	.dword	__unnamed_1
	.align		8
        /*0010*/ 	.dword	__unnamed_2
	.align		8
        /*0018*/ 	.dword	_ZN40_INTERNAL_14a2267f_4_k_cu_3fb74a87_329294cuda3std3__45__cpo5beginE
	.align		8
        /*0020*/ 	.dword	_ZN40_INTERNAL_14a2267f_4_k_cu_3fb74a87_329294cuda3std3__45__cpo3endE
	.align		8
        /*0028*/ 	.dword	_ZN40_INTERNAL_14a2267f_4_k_cu_3fb74a87_329294cuda3std3__45__cpo6cbeginE
	.align		8
        /*0030*/ 	.dword	_ZN40_INTERNAL_14a2267f_4_k_cu_3fb74a87_329294cuda3std3__45__cpo4cendE
	.align		8
        /*0038*/ 	.dword	_ZN40_INTERNAL_14a2267f_4_k_cu_3fb74a87_329294cuda3std3__442_GLOBAL__N__14a2267f_4_k_cu_3fb74a87_329296ignoreE
	.align		8
        /*0040*/ 	.dword	_ZN40_INTERNAL_14a2267f_4_k_cu_3fb74a87_329294cuda3std3__419piecewise_constructE
	.align		8
        /*0048*/ 	.dword	_ZN40_INTERNAL_14a2267f_4_k_cu_3fb74a87_329294cuda3std3__48in_placeE
	.align		8
        /*0050*/ 	.dword	_ZN40_INTERNAL_14a2267f_4_k_cu_3fb74a87_329294cuda3std6ranges3__45__cpo4swapE
	.align		8
        /*0058*/ 	.dword	_ZN40_INTERNAL_14a2267f_4_k_cu_3fb74a87_329294cuda3std6ranges3__45__cpo9iter_moveE
	.align		8
        /*0060*/ 	.dword	_ZN40_INTERNAL_14a2267f_4_k_cu_3fb74a87_329294cute7productE
	.align		8
        /*0068*/ 	.dword	_ZN40_INTERNAL_14a2267f_4_k_cu_3fb74a87_329294cute1_E
	.align		8
        /*0070*/ 	.dword	$str$25
	.align		8
        /*0078*/ 	.dword	$str$26
	.align		8
        /*0080*/ 	.dword	$str$27
	.align		8
        /*0088*/ 	.dword	$str$28


//--------------------- .text._ZN7cutlass13device_kernelINS_4gemm6kernel13GemmUniversalIN4cute5tupleIJiiiiEEENS1_10collective13CollectiveMmaINS1_35MainloopSm100TmaUmmaWarpSpecializedILi8ELi2ELi4ENS5_IJNS4_1CILi1EEESB_SB_EEEEENS5_IJNSA_ILi64EEENSA_ILi128EEENSA_ILi32EEEEEENS_10tfloat32_tENS5_IJlSB_lEEESI_NS5_IJSB_llEEENS4_8TiledMMAINS4_8MMA_AtomIJNS4_17SM100_MMA_TF32_SSISI_SI_fLi64ELi128ELNS4_4UMMA5MajorE0ELSP_1ELNSO_7ScaleInE0ELSQ_0EEEEEENS4_6LayoutISC_NS5_IJNSA_ILi0EEESU_SU_EEEEENS5_IJNS4_10UnderscoreESX_SX_EEEEENS4_13SM90_TMA_LOADENS4_14ComposedLayoutINS4_7SwizzleILi3ELi4ELi3EEENS4_18smem_ptr_flag_bitsILi32EEENST_INS5_IJNSA_ILi8EEESG_EEENS5_IJSG_SB_EEEEEEEvNS4_8identityES10_NS11_INS12_ILi2ELi5ELi2EEES15_NST_INS5_IJSG_NSA_ILi4EEEEEENS5_IJSB_SG_EEEEEEEvS1B_EENS_8epilogue10collective18CollectiveEpilogueINS1J_23Sm100TmaWarpSpecializedILi4ELi2ELi16ELb1ELb0EEEJSH_NS5_IJNST_ISE_SB_EENST_ISG_SB_EEEEESI_SJ_SI_SJ_NS1J_6fusion15FusionCallbacksIS1N_NS1R_17LinearCombinationISI_fSI_fLNS_15FloatRoundStyleE2EEESH_S1Q_JEEENS4_5SM1004TMEM4LOAD26SM100_TMEM_LOAD_16dp128b8xES10_S1A_NS4_17SM75_U32x4_LDSM_NENS4_14SM90_TMA_STOREES1A_NS4_17SM90_U32x4_STSM_NENS4_39AutoVectorizingCopyWithAssumedAlignmentILi128EEEEEEvvEEEEvNT_6ParamsE --------------------------
	.section	.text._ZN7cutlass13device_kernelINS_4gemm6kernel13GemmUniversalIN4cute5tupleIJiiiiEEENS1_10collective13CollectiveMmaINS1_35MainloopSm100TmaUmmaWarpSpecializedILi8ELi2ELi4ENS5_IJNS4_1CILi1EEESB_SB_EEEEENS5_IJNSA_ILi64EEENSA_ILi128EEENSA_ILi32EEEEEENS_10tfloat32_tENS5_IJlSB_lEEESI_NS5_IJSB_llEEENS4_8TiledMMAINS4_8MMA_AtomIJNS4_17SM100_MMA_TF32_SSISI_SI_fLi64ELi128ELNS4_4UMMA5MajorE0ELSP_1ELNSO_7ScaleInE0ELSQ_0EEEEEENS4_6LayoutISC_NS5_IJNSA_ILi0EEESU_SU_EEEEENS5_IJNS4_10UnderscoreESX_SX_EEEEENS4_13SM90_TMA_LOADENS4_14ComposedLayoutINS4_7SwizzleILi3ELi4ELi3EEENS4_18smem_ptr_flag_bitsILi32EEENST_INS5_IJNSA_ILi8EEESG_EEENS5_IJSG_SB_EEEEEEEvNS4_8identityES10_NS11_INS12_ILi2ELi5ELi2EEES15_NST_INS5_IJSG_NSA_ILi4EEEEEENS5_IJSB_SG_EEEEEEEvS1B_EENS_8epilogue10collective18CollectiveEpilogueINS1J_23Sm100TmaWarpSpecializedILi4ELi2ELi16ELb1ELb0EEEJSH_NS5_IJNST_ISE_SB_EENST_ISG_SB_EEEEESI_SJ_SI_SJ_NS1J_6fusion15FusionCallbacksIS1N_NS1R_17LinearCombinationISI_fSI_fLNS_15FloatRoundStyleE2EEESH_S1Q_JEEENS4_5SM1004TMEM4LOAD26SM100_TMEM_LOAD_16dp128b8xES10_S1A_NS4_17SM75_U32x4_LDSM_NENS4_14SM90_TMA_STOREES1A_NS4_17SM90_U32x4_STSM_NENS4_39AutoVectorizingCopyWithAssumedAlignmentILi128EEEEEEvvEEEEvNT_6ParamsE,"ax",@progbits
	.align	128
.text._ZN7cutlass13device_kernelINS_4gemm6kernel13GemmUniversalIN4cute5tupleIJiiiiEEENS1_10collective13CollectiveMmaINS1_35MainloopSm100TmaUmmaWarpSpecializedILi8ELi2ELi4ENS5_IJNS4_1CILi1EEESB_SB_EEEEENS5_IJNSA_ILi64EEENSA_ILi128EEENSA_ILi32EEEEEENS_10tfloat32_tENS5_IJlSB_lEEESI_NS5_IJSB_llEEENS4_8TiledMMAINS4_8MMA_AtomIJNS4_17SM100_MMA_TF32_SSISI_SI_fLi64ELi128ELNS4_4UMMA5MajorE0ELSP_1ELNSO_7ScaleInE0ELSQ_0EEEEEENS4_6LayoutISC_NS5_IJNSA_ILi0EEESU_SU_EEEEENS5_IJNS4_10UnderscoreESX_SX_EEEEENS4_13SM90_TMA_LOADENS4_14ComposedLayoutINS4_7SwizzleILi3ELi4ELi3EEENS4_18smem_ptr_flag_bitsILi32EEENST_INS5_IJNSA_ILi8EEESG_EEENS5_IJSG_SB_EEEEEEEvNS4_8identityES10_NS11_INS12_ILi2ELi5ELi2EEES15_NST_INS5_IJSG_NSA_ILi4EEEEEENS5_IJSB_SG_EEEEEEEvS1B_EENS_8epilogue10collective18CollectiveEpilogueINS1J_23Sm100TmaWarpSpecializedILi4ELi2ELi16ELb1ELb0EEEJSH_NS5_IJNST_ISE_SB_EENST_ISG_SB_EEEEESI_SJ_SI_SJ_NS1J_6fusion15FusionCallbacksIS1N_NS1R_17LinearCombinationISI_fSI_fLNS_15FloatRoundStyleE2EEESH_S1Q_JEEENS4_5SM1004TMEM4LOAD26SM100_TMEM_LOAD_16dp128b8xES10_S1A_NS4_17SM75_U32x4_LDSM_NENS4_14SM90_TMA_STOREES1A_NS4_17SM90_U32x4_STSM_NENS4_39AutoVectorizingCopyWithAssumedAlignmentILi128EEEEEEvvEEEEvNT_6ParamsE:
        .type           _ZN7cutlass13device_kernelINS_4gemm6kernel13GemmUniversalIN4cute5tupleIJiiiiEEENS1_10collective13CollectiveMmaINS1_35MainloopSm100TmaUmmaWarpSpecializedILi8ELi2ELi4ENS5_IJNS4_1CILi1EEESB_SB_EEEEENS5_IJNSA_ILi64EEENSA_ILi128EEENSA_ILi32EEEEEENS_10tfloat32_tENS5_IJlSB_lEEESI_NS5_IJSB_llEEENS4_8TiledMMAINS4_8MMA_AtomIJNS4_17SM100_MMA_TF32_SSISI_SI_fLi64ELi128ELNS4_4UMMA5MajorE0ELSP_1ELNSO_7ScaleInE0ELSQ_0EEEEEENS4_6LayoutISC_NS5_IJNSA_ILi0EEESU_SU_EEEEENS5_IJNS4_10UnderscoreESX_SX_EEEEENS4_13SM90_TMA_LOADENS4_14ComposedLayoutINS4_7SwizzleILi3ELi4ELi3EEENS4_18smem_ptr_flag_bitsILi32EEENST_INS5_IJNSA_ILi8EEESG_EEENS5_IJSG_SB_EEEEEEEvNS4_8identityES10_NS11_INS12_ILi2ELi5ELi2EEES15_NST_INS5_IJSG_NSA_ILi4EEEEEENS5_IJSB_SG_EEEEEEEvS1B_EENS_8epilogue10collective18CollectiveEpilogueINS1J_23Sm100TmaWarpSpecializedILi4ELi2ELi16ELb1ELb0EEEJSH_NS5_IJNST_ISE_SB_EENST_ISG_SB_EEEEESI_SJ_SI_SJ_NS1J_6fusion15FusionCallbacksIS1N_NS1R_17LinearCombinationISI_fSI_fLNS_15FloatRoundStyleE2EEESH_S1Q_JEEENS4_5SM1004TMEM4LOAD26SM100_TMEM_LOAD_16dp128b8xES10_S1A_NS4_17SM75_U32x4_LDSM_NENS4_14SM90_TMA_STOREES1A_NS4_17SM90_U32x4_STSM_NENS4_39AutoVectorizingCopyWithAssumedAlignmentILi128EEEEEEvvEEEEvNT_6ParamsE,@function
        .size           _ZN7cutlass13device_kernelINS_4gemm6kernel13GemmUniversalIN4cute5tupleIJiiiiEEENS1_10collective13CollectiveMmaINS1_35MainloopSm100TmaUmmaWarpSpecializedILi8ELi2ELi4ENS5_IJNS4_1CILi1EEESB_SB_EEEEENS5_IJNSA_ILi64EEENSA_ILi128EEENSA_ILi32EEEEEENS_10tfloat32_tENS5_IJlSB_lEEESI_NS5_IJSB_llEEENS4_8TiledMMAINS4_8MMA_AtomIJNS4_17SM100_MMA_TF32_SSISI_SI_fLi64ELi128ELNS4_4UMMA5MajorE0ELSP_1ELNSO_7ScaleInE0ELSQ_0EEEEEENS4_6LayoutISC_NS5_IJNSA_ILi0EEESU_SU_EEEEENS5_IJNS4_10UnderscoreESX_SX_EEEEENS4_13SM90_TMA_LOADENS4_14ComposedLayoutINS4_7SwizzleILi3ELi4ELi3EEENS4_18smem_ptr_flag_bitsILi32EEENST_INS5_IJNSA_ILi8EEESG_EEENS5_IJSG_SB_EEEEEEEvNS4_8identityES10_NS11_INS12_ILi2ELi5ELi2EEES15_NST_INS5_IJSG_NSA_ILi4EEEEEENS5_IJSB_SG_EEEEEEEvS1B_EENS_8epilogue10collective18CollectiveEpilogueINS1J_23Sm100TmaWarpSpecializedILi4ELi2ELi16ELb1ELb0EEEJSH_NS5_IJNST_ISE_SB_EENST_ISG_SB_EEEEESI_SJ_SI_SJ_NS1J_6fusion15FusionCallbacksIS1N_NS1R_17LinearCombinationISI_fSI_fLNS_15FloatRoundStyleE2EEESH_S1Q_JEEENS4_5SM1004TMEM4LOAD26SM100_TMEM_LOAD_16dp128b8xES10_S1A_NS4_17SM75_U32x4_LDSM_NENS4_14SM90_TMA_STOREES1A_NS4_17SM90_U32x4_STSM_NENS4_39AutoVectorizingCopyWithAssumedAlignmentILi128EEEEEEvvEEEEvNT_6ParamsE,(.L_x_188 - _ZN7cutlass13device_kernelINS_4gemm6kernel13GemmUniversalIN4cute5tupleIJiiiiEEENS1_10collective13CollectiveMmaINS1_35MainloopSm100TmaUmmaWarpSpecializedILi8ELi2ELi4ENS5_IJNS4_1CILi1EEESB_SB_EEEEENS5_IJNSA_ILi64EEENSA_ILi128EEENSA_ILi32EEEEEENS_10tfloat32_tENS5_IJlSB_lEEESI_NS5_IJSB_llEEENS4_8TiledMMAINS4_8MMA_AtomIJNS4_17SM100_MMA_TF32_SSISI_SI_fLi64ELi128ELNS4_4UMMA5MajorE0ELSP_1ELNSO_7ScaleInE0ELSQ_0EEEEEENS4_6LayoutISC_NS5_IJNSA_ILi0EEESU_SU_EEEEENS5_IJNS4_10UnderscoreESX_SX_EEEEENS4_13SM90_TMA_LOADENS4_14ComposedLayoutINS4_7SwizzleILi3ELi4ELi3EEENS4_18smem_ptr_flag_bitsILi32EEENST_INS5_IJNSA_ILi8EEESG_EEENS5_IJSG_SB_EEEEEEEvNS4_8identityES10_NS11_INS12_ILi2ELi5ELi2EEES15_NST_INS5_IJSG_NSA_ILi4EEEEEENS5_IJSB_SG_EEEEEEEvS1B_EENS_8epilogue10collective18CollectiveEpilogueINS1J_23Sm100TmaWarpSpecializedILi4ELi2ELi16ELb1ELb0EEEJSH_NS5_IJNST_ISE_SB_EENST_ISG_SB_EEEEESI_SJ_SI_SJ_NS1J_6fusion15FusionCallbacksIS1N_NS1R_17LinearCombinationISI_fSI_fLNS_15FloatRoundStyleE2EEESH_S1Q_JEEENS4_5SM1004TMEM4LOAD26SM100_TMEM_LOAD_16dp128b8xES10_S1A_NS4_17SM75_U32x4_LDSM_NENS4_14SM90_TMA_STOREES1A_NS4_17SM90_U32x4_STSM_NENS4_39AutoVectorizingCopyWithAssumedAlignmentILi128EEEEEEvvEEEEvNT_6ParamsE)
        .other          _ZN7cutlass13device_kernelINS_4gemm6kernel13GemmUniversalIN4cute5tupleIJiiiiEEENS1_10collective13CollectiveMmaINS1_35MainloopSm100TmaUmmaWarpSpecializedILi8ELi2ELi4ENS5_IJNS4_1CILi1EEESB_SB_EEEEENS5_IJNSA_ILi64EEENSA_ILi128EEENSA_ILi32EEEEEENS_10tfloat32_tENS5_IJlSB_lEEESI_NS5_IJSB_llEEENS4_8TiledMMAINS4_8MMA_AtomIJNS4_17SM100_MMA_TF32_SSISI_SI_fLi64ELi128ELNS4_4UMMA5MajorE0ELSP_1ELNSO_7ScaleInE0ELSQ_0EEEEEENS4_6LayoutISC_NS5_IJNSA_ILi0EEESU_SU_EEEEENS5_IJNS4_10UnderscoreESX_SX_EEEEENS4_13SM90_TMA_LOADENS4_14ComposedLayoutINS4_7SwizzleILi3ELi4ELi3EEENS4_18smem_ptr_flag_bitsILi32EEENST_INS5_IJNSA_ILi8EEESG_EEENS5_IJSG_SB_EEEEEEEvNS4_8identityES10_NS11_INS12_ILi2ELi5ELi2EEES15_NST_INS5_IJSG_NSA_ILi4EEEEEENS5_IJSB_SG_EEEEEEEvS1B_EENS_8epilogue10collective18CollectiveEpilogueINS1J_23Sm100TmaWarpSpecializedILi4ELi2ELi16ELb1ELb0EEEJSH_NS5_IJNST_ISE_SB_EENST_ISG_SB_EEEEESI_SJ_SI_SJ_NS1J_6fusion15FusionCallbacksIS1N_NS1R_17LinearCombinationISI_fSI_fLNS_15FloatRoundStyleE2EEESH_S1Q_JEEENS4_5SM1004TMEM4LOAD26SM100_TMEM_LOAD_16dp128b8xES10_S1A_NS4_17SM75_U32x4_LDSM_NENS4_14SM90_TMA_STOREES1A_NS4_17SM90_U32x4_STSM_NENS4_39AutoVectorizingCopyWithAssumedAlignmentILi128EEEEEEvvEEEEvNT_6ParamsE,@"STO_CUDA_ENTRY STV_DEFAULT"
_ZN7cutlass13device_kernelINS_4gemm6kernel13GemmUniversalIN4cute5tupleIJiiiiEEENS1_10collective13CollectiveMmaINS1_35MainloopSm100TmaUmmaWarpSpecializedILi8ELi2ELi4ENS5_IJNS4_1CILi1EEESB_SB_EEEEENS5_IJNSA_ILi64EEENSA_ILi128EEENSA_ILi32EEEEEENS_10tfloat32_tENS5_IJlSB_lEEESI_NS5_IJSB_llEEENS4_8TiledMMAINS4_8MMA_AtomIJNS4_17SM100_MMA_TF32_SSISI_SI_fLi64ELi128ELNS4_4UMMA5MajorE0ELSP_1ELNSO_7ScaleInE0ELSQ_0EEEEEENS4_6LayoutISC_NS5_IJNSA_ILi0EEESU_SU_EEEEENS5_IJNS4_10UnderscoreESX_SX_EEEEENS4_13SM90_TMA_LOADENS4_14ComposedLayoutINS4_7SwizzleILi3ELi4ELi3EEENS4_18smem_ptr_flag_bitsILi32EEENST_INS5_IJNSA_ILi8EEESG_EEENS5_IJSG_SB_EEEEEEEvNS4_8identityES10_NS11_INS12_ILi2ELi5ELi2EEES15_NST_INS5_IJSG_NSA_ILi4EEEEEENS5_IJSB_SG_EEEEEEEvS1B_EENS_8epilogue10collective18CollectiveEpilogueINS1J_23Sm100TmaWarpSpecializedILi4ELi2ELi16ELb1ELb0EEEJSH_NS5_IJNST_ISE_SB_EENST_ISG_SB_EEEEESI_SJ_SI_SJ_NS1J_6fusion15FusionCallbacksIS1N_NS1R_17LinearCombinationISI_fSI_fLNS_15FloatRoundStyleE2EEESH_S1Q_JEEENS4_5SM1004TMEM4LOAD26SM100_TMEM_LOAD_16dp128b8xES10_S1A_NS4_17SM75_U32x4_LDSM_NENS4_14SM90_TMA_STOREES1A_NS4_17SM90_U32x4_STSM_NENS4_39AutoVectorizingCopyWithAssumedAlignmentILi128EEEEEEvvEEEEvNT_6ParamsE:
[----:B------:R-:W1:Y:S01]  /*0000*/  LDC R1, c[0x0][0x37c] ;  /* 0x0000df00ff017b82 */ /* 0x000e620000000800 */
[----:B------:R-:W2:Y:S01]  /*0010*/  S2R R77, SR_TID.X ;  /* 0x00000000004d7919 */ /* 0x000ea20000002100 */
[----:B------:R-:W3:Y:S01]  /*0020*/  LDCU.64 UR4, c[0x0][0x890] ;  /* 0x00011200ff0477ac */ /* 0x000ee20008000a00 */
[----:B------:R-:W-:Y:S02]  /*0030*/  PRMT R64, RZ, 0x7610, R64 ;  /* 0x00007610ff407816 */ /* 0x000fe40000000040 */
[----:B------:R-:W-:Y:S01]  /*0040*/  ELECT P5, URZ, PT ;  /* 0x0000000000ff782f */ /* 0x000fe200038a0000 */
[----:B------:R-:W4:Y:S01]  /*0050*/  LDCU.64 UR48, c[0x0][0x358] ;  /* 0x00006b00ff3077ac */ /* 0x000f220008000a00 */
[----:B---3--:R-:W-:-:S04]  /*0060*/  UISETP.NE.U32.AND UP0, UPT, UR4, URZ, UPT ;  /* 0x000000ff0400728c */ /* 0x008fc8000bf05070 */
[----:B------:R-:W-:Y:S01]  /*0070*/  UISETP.NE.AND.EX UP0, UPT, UR5, URZ, UPT, UP0 ;  /* 0x000000ff0500728c */ /* 0x000fe2000bf05300 */
[----:B--2---:R-:W-:-:S05]  /*0080*/  SHF.R.U32.HI R69, RZ, 0x5, R77 ;  /* 0x00000005ff457819 */ /* 0x004fca000001164d */
[----:B------:R-:W2:Y:S02]  /*0090*/  SHFL.IDX PT, R0, R69, RZ, 0x1f ;  /* 0x00001fff45007589 */ /* 0x000ea400000e0000 */
[----:B--2---:R-:W-:Y:S01]  /*00a0*/  R2UR UR8, R0 ;  /* 0x00000000000872ca */ /* 0x004fe200000e0000 */
[----:B-1--4-:R-:W-:-:S14]  /*00b0*/  BRA.U UP0, `(.L_x_0) ;  /* 0x00000001002c7547 */ /* 0x012fdc000b800000 */
[----:B------:R-:W1:Y:S02]  /*00c0*/  LDCU.64 UR6, c[0x0][0x888] ;  /* 0x00011100ff0677ac */ /* 0x000e640008000a00 */
[----:B-1----:R-:W-:-:S04]  /*00d0*/  UISETP.NE.U32.AND UP0, UPT, UR6, URZ, UPT ;  /* 0x000000ff0600728c */ /* 0x002fc8000bf05070 */
[----:B------:R-:W-:-:S09]  /*00e0*/  UISETP.NE.AND.EX UP0, UPT, UR7, URZ, UPT, UP0 ;  /* 0x000000ff0700728c */ /* 0x000fd2000bf05300 */
[----:B------:R-:W-:Y:S05]  /*00f0*/  BRA.U !UP0, `(.L_x_1) ;  /* 0x0000000108107547 */ /* 0x000fea000b800000 */
[----:B------:R-:W1:Y:S02]  /*0100*/  LDC.64 R2, c[0x0][0x888] ;  /* 0x00022200ff027b82 */ /* 0x000e640000000a00 */
[----:B-1----:R1:W5:Y:S01]  /*0110*/  LDG.E R35, desc[UR48][R2.64] ;  /* 0x0000003002237981 */ /* 0x002362000c1e1900 */
[----:B------:R-:W-:Y:S01]  /*0120*/  HFMA2 R64, -RZ, RZ, 0, 5.9604644775390625e-08 ;  /* 0x00000001ff407431 */ /* 0x000fe200000001ff */
[----:B------:R-:W-:Y:S05]  /*0130*/  BRA `(.L_x_0) ;  /* 0x00000000000c7947 */ /* 0x000fea0003800000 */
.L_x_1:
[----:B------:R-:W1:Y:S01]  /*0140*/  LDCU UR6, c[0x0][0x880] ;  /* 0x00011000ff0677ac */ /* 0x000e620008000800 */
[----:B------:R-:W-:Y:S01]  /*0150*/  HFMA2 R64, -RZ, RZ, 0, 5.9604644775390625e-08 ;  /* 0x00000001ff407431 */ /* 0x000fe200000001ff */
[----:B-1----:R-:W-:-:S07]  /*0160*/  MOV R35, UR6 ;  /* 0x0000000600237c02 */ /* 0x002fce0008000f00 */
.L_x_0:
[----:B------:R-:W2:Y:S02]  /*0170*/  LDCU.64 UR6, c[0x0][0x8b0] ;  /* 0x00011600ff0677ac */ /* 0x000ea40008000a00 */
[----:B--2---:R-:W-:-:S04]  /*0180*/  UISETP.NE.U32.AND UP0, UPT, UR6, URZ, UPT ;  /* 0x000000ff0600728c */ /* 0x004fc8000bf05070 */
[----:B------:R-:W-:-:S09]  /*0190*/  UISETP.NE.AND.EX UP0, UPT, UR7, URZ, UPT, UP0 ;  /* 0x000000ff0700728c */ /* 0x000fd2000bf05300 */
[----:B------:R-:W-:Y:S05]  /*01a0*/  BRA.U UP0, `(.L_x_2) ;  /* 0x0000000100247547 */ /* 0x000fea000b800000 */
[----:B------:R-:W2:Y:S02]  /*01b0*/  LDCU.64 UR6, c[0x0][0x8a8] ;  /* 0x00011500ff0677ac */ /* 0x000ea40008000a00 */
[----:B--2---:R-:W-:-:S04]  /*01c0*/  UISETP.NE.U32.AND UP0, UPT, UR6, URZ, UPT ;  /* 0x000000ff0600728c */ /* 0x004fc8000bf05070 */
[----:B------:R-:W-:-:S09]  /*01d0*/  UISETP.NE.AND.EX UP0, UPT, UR7, URZ, UPT, UP0 ;  /* 0x000000ff0700728c */ /* 0x000fd2000bf05300 */
[----:B------:R-:W-:Y:S05]  /*01e0*/  BRA.U !UP0, `(.L_x_3) ;  /* 0x00000001080c7547 */ /* 0x000fea000b800000 */
[----:B-1----:R-:W1:Y:S02]  /*01f0*/  LDC.64 R2, c[0x0][0x8a8] ;  /* 0x00022a00ff027b82 */ /* 0x002e640000000a00 */
[----:B-1----:R2:W5:Y:S01]  /*0200*/  LDG.E R33, desc[UR48][R2.64] ;  /* 0x0000003002217981 */ /* 0x002562000c1e1900 */
[----:B------:R-:W-:Y:S05]  /*0210*/  BRA `(.L_x_2) ;  /* 0x0000000000087947 */ /* 0x000fea0003800000 */
.L_x_3:
[----:B------:R-:W2:Y:S02]  /*0220*/  LDCU UR6, c[0x0][0x8a0] ;  /* 0x00011400ff0677ac */ /* 0x000ea40008000800 */
[----:B--2---:R-:W-:Y:S02]  /*0230*/  MOV R33, UR6 ;  /* 0x0000000600217c02 */ /* 0x004fe40008000f00 */
.L_x_2:
[----:B------:R-:W-:Y:S01]  /*0240*/  IMAD.U32 R0, RZ, RZ, UR8 ;  /* 0x00000008ff007e24 */ /* 0x000fe2000f8e00ff */
[----:B------:R-:W-:Y:S04]  /*0250*/  BSSY.RECONVERGENT B0, `(.L_x_4) ;  /* 0x000000c000007945 */ /* 0x000fe80003800200 */
[C---:B------:R-:W-:Y:S02]  /*0260*/  ISETP.NE.OR P1, PT, R0.reuse, 0x1, !P5 ;  /* 0x000000010000780c */ /* 0x040fe40006f25670 */
[----:B------:R-:W-:-:S11]  /*0270*/  ISETP.NE.OR P0, PT, R0, 0x3, !P5 ;  /* 0x000000030000780c */ /* 0x000fd60006f05670 */
[----:B------:R-:W-:Y:S05]  /*0280*/  @P1 BRA `(.L_x_5) ;  /* 0x0000000000201947 */ /* 0x000fea0003800000 */
[----:B------:R-:W3:Y:S02]  /*0290*/  LDCU.64 UR6, c[0x0][0x348] ;  /* 0x00006900ff0677ac */ /* 0x000ee40008000a00 */
[----:B---3--:R-:W-:Y:S02]  /*02a0*/  UIADD3 UR10, UP1, UPT, UR6, 0x80, URZ ;  /* 0x00000080060a7890 */ /* 0x008fe4000ff3e0ff */
[----:B------:R-:W-:Y:S02]  /*02b0*/  UIADD3 UR6, UP0, UPT, UR6, 0x180, URZ ;  /* 0x0000018006067890 */ /* 0x000fe4000ff1e0ff */
[----:B------:R-:W-:Y:S02]  /*02c0*/  UIADD3.X UR11, UPT, UPT, URZ, UR7, URZ, UP1, !UPT ;  /* 0x00000007ff0b7290 */ /* 0x000fe40008ffe4ff */
[----:B------:R-:W-:-:S07]  /*02d0*/  UIADD3.X UR7, UPT, UPT, URZ, UR7, URZ, UP0, !UPT ;  /* 0x00000007ff077290 */ /* 0x000fce00087fe4ff */
[----:B------:R3:W-:Y:S02]  /*02e0*/  UTMACCTL.PF [UR10] ;  /* 0x000000000a0079b9 */ /* 0x0007e40008040000 */
[----:B------:R3:W-:Y:S02]  /*02f0*/  UTMACCTL.PF [UR6] ;  /* 0x00000000060079b9 */ /* 0x0007e40008040000 */
[----:B---3--:R-:W-:Y:S01]  /*0300*/  NOP ;  /* 0x0000000000007918 */ /* 0x008fe20000000000 */
.L_x_5:
[----:B------:R-:W-:Y:S05]  /*0310*/  BSYNC.RECONVERGENT B0 ;  /* 0x0000000000007941 */ /* 0x000fea0003800200 */
.L_x_4:
[----:B------:R-:W-:Y:S04]  /*0320*/  BSSY.RECONVERGENT B0, `(.L_x_6) ;  /* 0x000000a000007945 */ /* 0x000fe80003800200 */
        /* <DEDUP_REMOVED lines=9> */
.L_x_7:
[----:B------:R-:W-:Y:S05]  /*03c0*/  BSYNC.RECONVERGENT B0 ;  /* 0x0000000000007941 */ /* 0x000fea0003800200 */
.L_x_6:
[----:B------:R-:W3:Y:S01]  /*03d0*/  LDCU.64 UR6, c[0x0][0x888] ;  /* 0x00011100ff0677ac */ /* 0x000ee20008000a00 */
[----:B------:R-:W-:Y:S02]  /*03e0*/  UISETP.EQ.U32.AND UP1, UPT, UR4, URZ, UPT ;  /* 0x000000ff0400728c */ /* 0x000fe4000bf22070 */
[----:B------:R-:W-:Y:S02]  /*03f0*/  UPLOP3.LUT UP2, UPT, UPT, UPT, UPT, 0x80, 0x8 ;  /* 0x000000000008789c */ /* 0x000fe40003f4f070 */
[----:B---3--:R-:W-:-:S04]  /*0400*/  UISETP.NE.U32.AND UP0, UPT, UR6, URZ, UPT ;  /* 0x000000ff0600728c */ /* 0x008fc8000bf05070 */
[----:B------:R-:W-:-:S04]  /*0410*/  UISETP.NE.AND.EX UP0, UPT, UR7, URZ, UPT, UP0 ;  /* 0x000000ff0700728c */ /* 0x000fc8000bf05300 */
[----:B------:R-:W-:-:S04]  /*0420*/  UISETP.EQ.OR.EX UP3, UPT, UR5, URZ, !UP0, UP1 ;  /* 0x000000ff0500728c */ /* 0x000fc8000c762710 */
[----:B------:R-:W-:-:S05]  /*0430*/  UP2UR UR50, UPR, URZ, 0x8 ;  /* 0x00000008ff327883 */ /* 0x000fca0008000000 */
[----:B------:R-:W-:Y:S07]  /*0440*/  BRA.U !UP3, `(.L_x_8) ;  /* 0x000000010b207547 */ /* 0x000fee000b800000 */
[----:B------:R-:W-:Y:S01]  /*0450*/  UISETP.NE.U32.AND UP2, UPT, UR4, URZ, UPT ;  /* 0x000000ff0400728c */ /* 0x000fe2000bf45070 */
[----:B-----5:R-:W-:Y:S01]  /*0460*/  FSETP.NEU.AND P0, PT, R35, RZ, PT ;  /* 0x000000ff2300720b */ /* 0x020fe20003f0d000 */
[----:B------:R-:W-:Y:S02]  /*0470*/  USEL UR4, URZ, 0xffffffff, UP0 ;  /* 0xffffffffff047887 */ /* 0x000fe40008000000 */
[----:B------:R-:W-:-:S10]  /*0480*/  UISETP.NE.AND.EX UP2, UPT, UR5, URZ, UPT, UP2 ;  /* 0x000000ff0500728c */ /* 0x000fd4000bf45320 */
[----:B------:R-:W-:Y:S01]  /*0490*/  VOTEU.ANY UP1, P0 ;  /* 0x0000000000ff7886 */ /* 0x000fe20000020100 */
[----:B------:R-:W-:-:S04]  /*04a0*/  @!UP2 USEL UR4, URZ, 0xffffffff, UP1 ;  /* 0xffffffffff04a887 */ /* 0x000fc80008800000 */
[----:B------:R-:W-:-:S04]  /*04b0*/  ULOP3.LUT UR4, UR4, 0x1, URZ, 0xc0, !UPT ;  /* 0x0000000104047892 */ /* 0x000fc8000f8ec0ff */
[----:B------:R-:W-:-:S11]  /*04c0*/  UISETP.NE.U32.AND UP2, UPT, UR4, 0x1, UPT ;  /* 0x000000010400788c */ /* 0x000fd6000bf45070 */
.L_x_8:
[----:B-12---:R-:W1:Y:S01]  /*04d0*/  SHFL.IDX PT, R2, R69, RZ, 0x1f ;  /* 0x00001fff45027589 */ /* 0x006e6200000e0000 */
[----:B------:R-:W-:-:S04]  /*04e0*/  UISETP.NE.AND UP1, UPT, UR8, 0x2, UPT ;  /* 0x000000020800788c */ /* 0x000fc8000bf25270 */
[----:B------:R-:W-:Y:S01]  /*04f0*/  USEL UR6, URZ, 0x1, UP1 ;  /* 0x00000001ff067887 */ /* 0x000fe20008800000 */
[----:B-1----:R-:W-:-:S13]  /*0500*/  ISETP.NE.AND P0, PT, R2, RZ, PT ;  /* 0x000000ff0200720c */ /* 0x002fda0003f05270 */
[----:B------:R-:W-:Y:S05]  /*0510*/  @P0 BRA `(.L_x_9) ;  /* 0x0000000000680947 */ /* 0x000fea0003800000 */
[----:B------:R-:W1:Y:S01]  /*0520*/  S2UR UR5, SR_CgaCtaId ;  /* 0x00000000000579c3 */ /* 0x000e620000008800 */
[----:B------:R-:W-:Y:S01]  /*0530*/  UMOV UR7, 0x400 ;  /* 0x0000040000077882 */ /* 0x000fe20000000000 */
[----:B------:R-:W-:Y:S01]  /*0540*/  UMOV UR4, 0x1 ;  /* 0x0000000100047882 */ /* 0x000fe20000000000 */
[----:B------:R-:W-:Y:S01]  /*0550*/  ELECT P0, URZ, PT ;  /* 0x0000000000ff782f */ /* 0x000fe20003800000 */
[----:B------:R-:W-:-:S04]  /*0560*/  UIADD3 UR10, UPT, UPT, -UR4, 0x100000, URZ ;  /* 0x00100000040a7890 */ /* 0x000fc8000fffe1ff */
[----:B------:R-:W-:Y:S02]  /*0570*/  USHF.L.U32 UR11, UR10, 0xb, URZ ;  /* 0x0000000b0a0b7899 */ /* 0x000fe400080006ff */
[----:B------:R-:W-:Y:S02]  /*0580*/  USHF.L.U32 UR10, UR10, 0x1, URZ ;  /* 0x000000010a0a7899 */ /* 0x000fe400080006ff */
[----:B-1----:R-:W-:Y:S01]  /*0590*/  ULEA UR5, UR5, UR7, 0x18 ;  /* 0x0000000705057291 */ /* 0x002fe2000f8ec0ff */
[----:B------:R-:W1:Y:S11]  /*05a0*/  FENCE.VIEW.ASYNC.S ;  /* 0x00000000000073c6 */ /* 0x000e760000000000 */
[----:B-1----:R1:W2:Y:S01]  /*05b0*/  SYNCS.EXCH.64 URZ, [UR5], UR10 ;  /* 0x0000000a05ff75b2 */ /* 0x0022a20008000100 */
[----:B------:R1:W3:Y:S01]  /*05c0*/  SYNCS.EXCH.64 URZ, [UR5+0x40], UR10 ;  /* 0x0000400a05ff75b2 */ /* 0x0002e20008000100 */
[----:B------:R1:W4:Y:S01]  /*05d0*/  SYNCS.EXCH.64 URZ, [UR5+0x8], UR10 ;  /* 0x0000080a05ff75b2 */ /* 0x0003220008000100 */
[----:B------:R1:W1:Y:S01]  /*05e0*/  SYNCS.EXCH.64 URZ, [UR5+0x48], UR10 ;  /* 0x0000480a05ff75b2 */ /* 0x0002620008000100 */
        /* <DEDUP_REMOVED lines=12> */
[----:B------:R-:W-:Y:S01]  /*06b0*/  NOP ;  /* 0x0000000000007918 */ /* 0x000fe20000000000 */
.L_x_9:
[----:B------:R-:W2:Y:S01]  /*06c0*/  SHFL.IDX PT, R2, R69, RZ, 0x1f ;  /* 0x00001fff45027589 */ /* 0x000ea200000e0000 */
[----:B------:R-:W-:Y:S01]  /*06d0*/  NOP ;  /* 0x0000000000007918 */ /* 0x000fe20000000000 */
[----:B--2---:R-:W-:-:S13]  /*06e0*/  ISETP.NE.AND P0, PT, R2, 0x1, PT ;  /* 0x000000010200780c */ /* 0x004fda0003f05270 */
[----:B------:R-:W-:Y:S05]  /*06f0*/  @P0 BRA `(.L_x_10) ;  /* 0x0000000000580947 */ /* 0x000fea0003800000 */
[----:B------:R-:W2:Y:S01]  /*0700*/  S2UR UR7, SR_CgaCtaId ;  /* 0x00000000000779c3 */ /* 0x000ea20000008800 */
[----:B------:R-:W-:Y:S01]  /*0710*/  UMOV UR9, 0x400 ;  /* 0x0000040000097882 */ /* 0x000fe20000000000 */
[----:B-1----:R-:W-:Y:S01]  /*0720*/  UMOV UR5, 0x20 ;  /* 0x0000002000057882 */ /* 0x002fe20000000000 */
[----:B------:R-:W-:Y:S01]  /*0730*/  UMOV UR4, 0x80 ;  /* 0x0000008000047882 */ /* 0x000fe20000000000 */
[----:B------:R-:W-:-:S04]  /*0740*/  UIADD3 UR10, UPT, UPT, -UR5, 0x100000, URZ ;  /* 0x00100000050a7890 */ /* 0x000fc8000fffe1ff */
[----:B------:R-:W-:Y:S02]  /*0750*/  USHF.L.U32 UR11, UR10, 0xb, URZ ;  /* 0x0000000b0a0b7899 */ /* 0x000fe400080006ff */
[----:B------:R-:W-:Y:S02]  /*0760*/  USHF.L.U32 UR10, UR10, 0x1, URZ ;  /* 0x000000010a0a7899 */ /* 0x000fe400080006ff */
[----:B------:R-:W-:-:S04]  /*0770*/  UIADD3 UR4, UPT, UPT, -UR4, 0x100000, URZ ;  /* 0x0010000004047890 */ /* 0x000fc8000fffe1ff */
[----:B------:R-:W-:Y:S02]  /*0780*/  USHF.L.U32 UR5, UR4, 0xb, URZ ;  /* 0x0000000b04057899 */ /* 0x000fe400080006ff */
[----:B------:R-:W-:Y:S01]  /*0790*/  USHF.L.U32 UR4, UR4, 0x1, URZ ;  /* 0x0000000104047899 */ /* 0x000fe200080006ff */
[----:B------:R-:W-:Y:S01]  /*07a0*/  ELECT P0, URZ, PT ;  /* 0x0000000000ff782f */ /* 0x000fe20003800000 */
[----:B--2---:R-:W-:Y:S01]  /*07b0*/  ULEA UR7, UR7, UR9, 0x18 ;  /* 0x0000000907077291 */ /* 0x004fe2000f8ec0ff */
[----:B------:R-:W1:Y:S11]  /*07c0*/  FENCE.VIEW.ASYNC.S ;  /* 0x00000000000073c6 */ /* 0x000e760000000000 */
[----:B-1----:R2:W1:Y:S01]  /*07d0*/  SYNCS.EXCH.64 URZ, [UR7+0x80], UR10 ;  /* 0x0000800a07ff75b2 */ /* 0x0024620008000100 */
[----:B------:R2:W1:Y:S01]  /*07e0*/  SYNCS.EXCH.64 URZ, [UR7+0xa0], UR4 ;  /* 0x0000a00407ff75b2 */ /* 0x0004620008000100 */
[----:B------:R2:W1:Y:S01]  /*07f0*/  SYNCS.EXCH.64 URZ, [UR7+0x88], UR10 ;  /* 0x0000880a07ff75b2 */ /* 0x0004620008000100 */
[----:B------:R2:W1:Y:S01]  /*0800*/  SYNCS.EXCH.64 URZ, [UR7+0xa8], UR4 ;  /* 0x0000a80407ff75b2 */ /* 0x0004620008000100 */
[----:B------:R2:W1:Y:S01]  /*0810*/  SYNCS.EXCH.64 URZ, [UR7+0x90], UR10 ;  /* 0x0000900a07ff75b2 */ /* 0x0004620008000100 */
[----:B------:R2:W1:Y:S01]  /*0820*/  SYNCS.EXCH.64 URZ, [UR7+0xb0], UR4 ;  /* 0x0000b00407ff75b2 */ /* 0x0004620008000100 */
[----:B------:R2:W1:Y:S01]  /*0830*/  SYNCS.EXCH.64 URZ, [UR7+0x98], UR10 ;  /* 0x0000980a07ff75b2 */ /* 0x0004620008000100 */
[----:B------:R2:W1:Y:S02]  /*0840*/  SYNCS.EXCH.64 URZ, [UR7+0xb8], UR4 ;  /* 0x0000b80407ff75b2 */ /* 0x0004640008000100 */
[----:B--2---:R-:W-:Y:S01]  /*0850*/  NOP ;  /* 0x0000000000007918 */ /* 0x004fe20000000000 */
.L_x_10:
[----:B------:R-:W2:Y:S01]  /*0860*/  SHFL.IDX PT, R2, R69, RZ, 0x1f ;  /* 0x00001fff45027589 */ /* 0x000ea200000e0000 */
[----:B------:R-:W-:Y:S01]  /*0870*/  NOP ;  /* 0x0000000000007918 */ /* 0x000fe20000000000 */
[----:B--2---:R-:W-:-:S13]  /*0880*/  ISETP.NE.AND P0, PT, R2, 0x3, PT ;  /* 0x000000030200780c */ /* 0x004fda0003f05270 */
[----:B------:R-:W-:Y:S05]  /*0890*/  @P0 BRA `(.L_x_11) ;  /* 0x0000000000300947 */ /* 0x000fea0003800000 */
[----:B-1----:R-:W1:Y:S01]  /*08a0*/  S2UR UR5, SR_CgaCtaId ;  /* 0x00000000000579c3 */ /* 0x002e620000008800 */
        /* <DEDUP_REMOVED lines=8> */
[----:B-1----:R2:W1:Y:S01]  /*0930*/  SYNCS.EXCH.64 URZ, [UR5+0xc0], UR10 ;  /* 0x0000c00a05ff75b2 */ /* 0x0024620008000100 */
[----:B------:R2:W1:Y:S02]  /*0940*/  SYNCS.EXCH.64 URZ, [UR5+0xc8], UR10 ;  /* 0x0000c80a05ff75b2 */ /* 0x0004640008000100 */
[----:B--2---:R-:W-:Y:S01]  /*0950*/  NOP ;  /* 0x0000000000007918 */ /* 0x004fe20000000000 */
.L_x_11:
[----:B------:R-:W2:Y:S01]  /*0960*/  SHFL.IDX PT, R2, R69, RZ, 0x1f ;  /* 0x00001fff45027589 */ /* 0x000ea200000e0000 */
[----:B------:R-:W-:Y:S01]  /*0970*/  NOP ;  /* 0x0000000000007918 */ /* 0x000fe20000000000 */
[----:B--2---:R-:W-:-:S13]  /*0980*/  ISETP.NE.AND P0, PT, R2, 0x4, PT ;  /* 0x000000040200780c */ /* 0x004fda0003f05270 */
[----:B------:R-:W-:Y:S05]  /*0990*/  @P0 BRA `(.L_x_12) ;  /* 0x00000000004c0947 */ /* 0x000fea0003800000 */
[----:B-1----:R-:W1:Y:S01]  /*09a0*/  S2UR UR5, SR_CgaCtaId ;  /* 0x00000000000579c3 */ /* 0x002e620000008800 */
[----:B------:R-:W-:Y:S01]  /*09b0*/  UMOV UR9, 0x100 ;  /* 0x0000010000097882 */ /* 0x000fe20000000000 */
[----:B------:R-:W-:Y:S01]  /*09c0*/  UMOV UR7, 0x400 ;  /* 0x0000040000077882 */ /* 0x000fe20000000000 */
[----:B------:R-:W-:Y:S01]  /*09d0*/  USEL UR9, UR9, 0xe0, UP2 ;  /* 0x000000e009097887 */ /* 0x000fe20009000000 */
[----:B------:R-:W-:Y:S01]  /*09e0*/  UMOV UR4, 0x1 ;  /* 0x0000000100047882 */ /* 0x000fe20000000000 */
[----:B------:R-:W-:Y:S01]  /*09f0*/  ELECT P0, URZ, PT ;  /* 0x0000000000ff782f */ /* 0x000fe20003800000 */
[----:B------:R-:W-:-:S04]  /*0a00*/  UIADD3 UR10, UPT, UPT, -UR4, 0x100000, URZ ;  /* 0x00100000040a7890 */ /* 0x000fc8000fffe1ff */
[----:B------:R-:W-:Y:S02]  /*0a10*/  USHF.L.U32 UR11, UR10, 0xb, URZ ;  /* 0x0000000b0a0b7899 */ /* 0x000fe400080006ff */
[----:B------:R-:W-:Y:S02]  /*0a20*/  USHF.L.U32 UR10, UR10, 0x1, URZ ;  /* 0x000000010a0a7899 */ /* 0x000fe400080006ff */
[----:B------:R-:W-:-:S04]  /*0a30*/  UIADD3 UR12, UPT, UPT, -UR9, 0x100000, URZ ;  /* 0x00100000090c7890 */ /* 0x000fc8000fffe1ff */
[----:B------:R-:W-:Y:S02]  /*0a40*/  USHF.L.U32 UR13, UR12, 0xb, URZ ;  /* 0x0000000b0c0d7899 */ /* 0x000fe400080006ff */
[----:B------:R-:W-:Y:S02]  /*0a50*/  USHF.L.U32 UR12, UR12, 0x1, URZ ;  /* 0x000000010c0c7899 */ /* 0x000fe400080006ff */
[----:B-1----:R-:W-:Y:S01]  /*0a60*/  ULEA UR5, UR5, UR7, 0x18 ;  /* 0x0000000705057291 */ /* 0x002fe2000f8ec0ff */
[----:B------:R-:W1:Y:S11]  /*0a70*/  FENCE.VIEW.ASYNC.S ;  /* 0x00000000000073c6 */ /* 0x000e760000000000 */
[----:B-1----:R2:W1:Y:S01]  /*0a80*/  SYNCS.EXCH.64 URZ, [UR5+0xd0], UR10 ;  /* 0x0000d00a05ff75b2 */ /* 0x0024620008000100 */
[----:B------:R2:W1:Y:S01]  /*0a90*/  SYNCS.EXCH.64 URZ, [UR5+0xe0], UR12 ;  /* 0x0000e00c05ff75b2 */ /* 0x0004620008000100 */
[----:B------:R2:W1:Y:S01]  /*0aa0*/  SYNCS.EXCH.64 URZ, [UR5+0xd8], UR10 ;  /* 0x0000d80a05ff75b2 */ /* 0x0004620008000100 */
[----:B------:R2:W1:Y:S02]  /*0ab0*/  SYNCS.EXCH.64 URZ, [UR5+0xe8], UR12 ;  /* 0x0000e80c05ff75b2 */ /* 0x0004640008000100 */
[----:B--2---:R-:W-:Y:S01]  /*0ac0*/  NOP ;  /* 0x0000000000007918 */ /* 0x004fe20000000000 */
.L_x_12:
        /* <DEDUP_REMOVED lines=26> */
.L_x_13:
        /* <DEDUP_REMOVED lines=18> */
.L_x_14:
[----:B-1----:R-:W1:Y:S01]  /*0d90*/  S2UR UR5, SR_CTAID.X ;  /* 0x00000000000579c3 */ /* 0x002e620000002500 */
[----:B------:R-:W-:-:S05]  /*0da0*/  CS2R.32 R63, SR_CgaSize ;  /* 0x00000000003f7805 */ /* 0x000fca0000008a00 */
[----:B------:R-:W-:-:S05]  /*0db0*/  IMAD R63, R63, -0xa0, RZ ;  /* 0xffffff603f3f7824 */ /* 0x000fca00078e02ff */
[----:B------:R-:W-:-:S14]  /*0dc0*/  R2UR UR9, R63 ;  /* 0x000000003f0972ca */ /* 0x000fdc00000e0000 */
[----:B------:R-:W2:Y:S01]  /*0dd0*/  LDCU UR9, c[0x0][UR9+0x2b0] ;  /* 0x00005600090977ac */ /* 0x000ea20008000800 */
[----:B------:R-:W-:Y:S01]  /*0de0*/  NOP ;  /* 0x0000000000007918 */ /* 0x000fe20000000000 */
[----:B------:R-:W-:-:S05]  /*0df0*/  CS2R.32 R63, SR_CgaSize ;  /* 0x00000000003f7805 */ /* 0x000fca0000008a00 */
[----:B------:R-:W-:-:S05]  /*0e00*/  IMAD R63, R63, -0xa0, RZ ;  /* 0xffffff603f3f7824 */ /* 0x000fca00078e02ff */
[----:B------:R-:W-:-:S14]  /*0e10*/  R2UR UR7, R63 ;  /* 0x000000003f0772ca */ /* 0x000fdc00000e0000 */
[----:B------:R-:W3:Y:S01]  /*0e20*/  LDCU UR7, c[0x0][UR7+0x2b4] ;  /* 0x00005680070777ac */ /* 0x000ee20008000800 */
[----:B------:R-:W4:Y:S08]  /*0e30*/  S2UR UR4, SR_CTAID.Y ;  /* 0x00000000000479c3 */ /* 0x000f300000002600 */
[----:B------:R-:W3:Y:S01]  /*0e40*/  LDC R10, c[0x0][0xb24] ;  /* 0x0002c900ff0a7b82 */ /* 0x000ee20000000800 */
[----:B-1----:R-:W-:-:S02]  /*0e50*/  I2FP.F32.U32 R63, UR5 ;  /* 0x00000005003f7c45 */ /* 0x002fc40008201000 */
[----:B------:R-:W-:-:S05]  /*0e60*/  CS2R.32 R3, SR_CgaSize ;  /* 0x0000000000037805 */ /* 0x000fca0000008a00 */
[----:B------:R-:W-:-:S06]  /*0e70*/  IMAD R3, R3, -0xa0, RZ ;  /* 0xffffff6003037824 */ /* 0x000fcc00078e02ff */
[----:B------:R-:W1:Y:S01]  /*0e80*/  LDC R3, c[0x0][R3+0x2a0] ;  /* 0x0000a80003037b82 */ /* 0x000e620000000800 */
[----:B------:R-:W-:Y:S01]  /*0e90*/  MOV R15, UR5 ;  /* 0x00000005000f7c02 */ /* 0x000fe20008000f00 */
[----:B--2---:R-:W-:Y:S01]  /*0ea0*/  FMUL R63, R63, UR9 ;  /* 0x000000093f3f7c20 */ /* 0x004fe20008400000 */
[----:B----4-:R-:W-:Y:S02]  /*0eb0*/  I2FP.F32.U32 R62, UR4 ;  /* 0x00000004003e7c45 */ /* 0x010fe40008201000 */
[----:B------:R-:W-:-:S05]  /*0ec0*/  CS2R.32 R2, SR_CgaSize ;  /* 0x0000000000027805 */ /* 0x000fca0000008a00 */
[----:B------:R-:W-:-:S06]  /*0ed0*/  IMAD R2, R2, -0xa0, RZ ;  /* 0xffffff6002027824 */ /* 0x000fcc00078e02ff */
[----:B------:R-:W2:Y:S01]  /*0ee0*/  LDC R2, c[0x0][R2+0x2a4] ;  /* 0x0000a90002027b82 */ /* 0x000ea20000000800 */
[----:B------:R-:W-:Y:S01]  /*0ef0*/  MOV R14, UR4 ;  /* 0x00000004000e7c02 */ /* 0x000fe20008000f00 */
[----:B------:R-:W4:Y:S01]  /*0f00*/  F2I.U32.TRUNC.NTZ R63, R63 ;  /* 0x0000003f003f7305 */ /* 0x000f22000020f000 */
[----:B---3--:R-:W-:-:S05]  /*0f10*/  FMUL R62, R62, UR7 ;  /* 0x000000073e3e7c20 */ /* 0x008fca0008400000 */
[----:B------:R-:W-:Y:S01]  /*0f20*/  BAR.SYNC.DEFER_BLOCKING 0x0 ;  /* 0x0000000000007b1d */ /* 0x000fe20000010000 */
[----:B------:R-:W-:-:S05]  /*0f30*/  ISETP.GE.AND P0, PT, R10, 0x1, PT ;  /* 0x000000010a00780c */ /* 0x000fca0003f06270 */
[----:B------:R-:W3:Y:S02]  /*0f40*/  F2I.U32.TRUNC.NTZ R62, R62 ;  /* 0x0000003e003e7305 */ /* 0x000ee4000020f000 */
[----:B------:R-:W2:Y:S01]  /*0f50*/  S2UR UR44, SR_CTAID.Z ;  /* 0x00000000002c79c3 */ /* 0x000ea20000002700 */
[----:B----4-:R-:W-:-:S05]  /*0f60*/  IADD3 R63, PT, PT, -R63, RZ, RZ ;  /* 0x000000ff3f3f7210 */ /* 0x010fca0007ffe1ff */
[----:B-1----:R-:W-:Y:S01]  /*0f70*/  IMAD R63, R3, R63, UR5 ;  /* 0x00000005033f7e24 */ /* 0x002fe2000f8e023f */
[----:B---3--:R-:W-:-:S05]  /*0f80*/  IADD3 R62, PT, PT, -R62, RZ, RZ ;  /* 0x000000ff3e3e7210 */ /* 0x008fca0007ffe1ff */
[----:B--2---:R-:W-:Y:S01]  /*0f90*/  IMAD R62, R2, R62, UR4 ;  /* 0x00000004023e7e24 */ /* 0x004fe2000f8e023e */
[----:B------:R-:W-:Y:S06]  /*0fa0*/  @!P0 BRA `(.L_x_15) ;  /* 0x0000000000b88947 */ /* 0x000fec0003800000 */
[----:B------:R-:W1:Y:S01]  /*0fb0*/  LDC.64 R4, c[0x0][0xb18] ;  /* 0x0002c600ff047b82 */ /* 0x000e620000000a00 */
[----:B------:R-:W-:-:S07]  /*0fc0*/  ISETP.NE.AND P0, PT, R10, 0x1, PT ;  /* 0x000000010a00780c */ /* 0x000fce0003f05270 */
[----:B------:R-:W2:Y:S08]  /*0fd0*/  LDC R9, c[0x0][0xb0c] ;  /* 0x0002c300ff097b82 */ /* 0x000eb00000000800 */
[----:B------:R-:W3:Y:S08]  /*0fe0*/  LDC R12, c[0x0][0x370] ;  /* 0x0000dc00ff0c7b82 */ /* 0x000ef00000000800 */
[----:B------:R-:W4:Y:S01]  /*0ff0*/  LDC R11, c[0x0][0x374] ;  /* 0x0000dd00ff0b7b82 */ /* 0x000f220000000800 */
[----:B-1----:R-:W-:-:S07]  /*1000*/  ISETP.NE.AND P1, PT, R4, 0x1, PT ;  /* 0x000000010400780c */ /* 0x002fce0003f25270 */
[----:B------:R-:W3:Y:S01]  /*1010*/  LDC.64 R6, c[0x0][0xb10] ;  /* 0x0002c400ff067b82 */ /* 0x000ee20000000a00 */
[----:B--2---:R-:W-:-:S07]  /*1020*/  ISETP.NE.AND P2, PT, R9, 0x1, PT ;  /* 0x000000010900780c */ /* 0x004fce0003f45270 */
[----:B------:R-:W1:Y:S08]  /*1030*/  LDC R8, c[0x0][0xb20] ;  /* 0x0002c800ff087b82 */ /* 0x000e700000000800 */
[----:B------:R-:W2:Y:S01]  /*1040*/  LDC.64 R2, c[0x0][0xb28] ;  /* 0x0002ca00ff027b82 */ /* 0x000ea20000000a00 */
[----:B----4-:R-:W-:-:S04]  /*1050*/  IMAD.HI.U32 R13, R11, R5, RZ ;  /* 0x000000050b0d7227 */ /* 0x010fc800078e00ff */
[----:B------:R-:W-:-:S04]  /*1060*/  IMAD.HI.U32 R5, R14, R5, RZ ;  /* 0x000000050e057227 */ /* 0x000fc800078e00ff */
[----:B---3--:R-:W-:-:S05]  /*1070*/  IMAD.HI.U32 R16, R12, R6, RZ ;  /* 0x000000060c107227 */ /* 0x008fca00078e00ff */
[-C--:B------:R-:W-:Y:S01]  /*1080*/  @P2 SHF.R.U32.HI R12, RZ, R7.reuse, R16 ;  /* 0x00000007ff0c2219 */ /* 0x080fe20000011610 */
[----:B------:R-:W-:Y:S01]  /*1090*/  IMAD.HI.U32 R16, R15, R6, RZ ;  /* 0x000000060f107227 */ /* 0x000fe200078e00ff */
[-C--:B-1----:R-:W-:Y:S02]  /*10a0*/  @P1 SHF.R.U32.HI R11, RZ, R8.reuse, R13 ;  /* 0x00000008ff0b1219 */ /* 0x082fe4000001160d */
[----:B------:R-:W-:Y:S02]  /*10b0*/  SHF.R.U32.HI R5, RZ, R8, R5 ;  /* 0x00000008ff057219 */ /* 0x000fe40000011605 */
[----:B------:R-:W-:Y:S02]  /*10c0*/  SHF.R.U32.HI R16, RZ, R7, R16 ;  /* 0x00000007ff107219 */ /* 0x000fe40000011610 */
[----:B------:R-:W-:Y:S01]  /*10d0*/  SEL R5, R14, R5, !P1 ;  /* 0x000000050e057207 */ /* 0x000fe20004800000 */
[----:B--2---:R-:W-:Y:S01]  /*10e0*/  IMAD.HI.U32 R13, R11, R2, RZ ;  /* 0x000000020b0d7227 */ /* 0x004fe200078e00ff */
[----:B------:R-:W-:-:S03]  /*10f0*/  SEL R16, R15, R16, !P2 ;  /* 0x000000100f107207 */ /* 0x000fc60005000000 */
[----:B------:R-:W-:Y:S01]  /*1100*/  IMAD.HI.U32 R6, R12, R2, RZ ;  /* 0x000000020c067227 */ /* 0x000fe200078e00ff */
[----:B------:R-:W-:-:S04]  /*1110*/  @P0 SHF.R.U32.HI R11, RZ, R3, R13 ;  /* 0x00000003ff0b0219 */ /* 0x000fc8000001160d */
[----:B------:R-:W-:Y:S01]  /*1120*/  @P0 SHF.R.U32.HI R12, RZ, R3, R6 ;  /* 0x00000003ff0c0219 */ /* 0x000fe20000011606 */
[----:B------:R-:W-:-:S04]  /*1130*/  IMAD R11, R11, R10, RZ ;  /* 0x0000000a0b0b7224 */ /* 0x000fc800078e02ff */
[----:B------:R-:W-:Y:S01]  /*1140*/  IMAD R6, R12, R10, RZ ;  /* 0x0000000a0c067224 */ /* 0x000fe200078e02ff */
[----:B------:R-:W-:-:S04]  /*1150*/  ISETP.GE.AND P1, PT, R5, R11, PT ;  /* 0x0000000b0500720c */ /* 0x000fc80003f26270 */
[----:B------:R-:W-:Y:S01]  /*1160*/  ISETP.GE.OR P1, PT, R16, R6, P1 ;  /* 0x000000061000720c */ /* 0x000fe20000f26670 */
[----:B------:R-:W-:-:S05]  /*1170*/  IMAD.HI.U32 R6, R5, R2, RZ ;  /* 0x0000000205067227 */ /* 0x000fca00078e00ff */
[----:B------:R-:W-:-:S04]  /*1180*/  SHF.R.U32.HI R6, RZ, R3, R6 ;  /* 0x00000003ff067219 */ /* 0x000fc80000011606 */
[----:B------:R-:W-:-:S03]  /*1190*/  SEL R6, R5, R6, !P0 ;  /* 0x0000000605067207 */ /* 0x000fc60004000000 */
[----:B------:R-:W-:Y:S01]  /*11a0*/  @!P1 IMAD.HI.U32 R7, R16, R2, RZ ;  /* 0x0000000210079227 */ /* 0x000fe200078e00ff */
[----:B------:R-:W-:-:S04]  /*11b0*/  IADD3 R2, PT, PT, -R6, RZ, RZ ;  /* 0x000000ff06027210 */ /* 0x000fc80007ffe1ff */
[----:B------:R-:W-:Y:S01]  /*11c0*/  @!P1 SHF.R.U32.HI R3, RZ, R3, R7 ;  /* 0x00000003ff039219 */ /* 0x000fe20000011607 */
[----:B------:R-:W-:Y:S01]  /*11d0*/  IMAD R2, R10, R2, R5 ;  /* 0x000000020a027224 */ /* 0x000fe200078e0205 */
[----:B------:R-:W-:Y:S02]  /*11e0*/  IADD3 R7, PT, PT, -R5, RZ, RZ ;  /* 0x000000ff05077210 */ /* 0x000fe40007ffe1ff */
[----:B------:R-:W-:-:S03]  /*11f0*/  @!P1 SEL R3, R16, R3, !P0 ;  /* 0x0000000310039207 */ /* 0x000fc60004000000 */
[----:B------:R-:W-:Y:S02]  /*1200*/  IMAD R7, R4, R7, R14 ;  /* 0x0000000704077224 */ /* 0x000fe400078e020e */
[--C-:B------:R-:W-:Y:S02]  /*1210*/  @!P1 IMAD.IADD R6, R6, 0x1, -R3.reuse ;  /* 0x0000000106069824 */ /* 0x100fe400078e0a03 */
[----:B------:R-:W-:Y:S01]  /*1220*/  @!P1 IMAD R3, R2, R12, R3 ;  /* 0x0000000c02039224 */ /* 0x000fe200078e0203 */
[----:B------:R-:W-:Y:S01]  /*1230*/  IADD3 R2, PT, PT, -R16, RZ, RZ ;  /* 0x000000ff10027210 */ /* 0x000fe20007ffe1ff */
[----:B------:R-:W-:Y:S02]  /*1240*/  @!P1 IMAD R5, R6, R10, R16 ;  /* 0x0000000a06059224 */ /* 0x000fe400078e0210 */
[----:B------:R-:W-:Y:S02]  /*1250*/  @!P1 IMAD.MOV.U32 R16, RZ, RZ, R3 ;  /* 0x000000ffff109224 */ /* 0x000fe400078e0003 */
[----:B------:R-:W-:-:S02]  /*1260*/  IMAD R2, R9, R2, R15 ;  /* 0x0000000209027224 */ /* 0x000fc400078e020f */
[----:B------:R-:W-:Y:S02]  /*1270*/  IMAD R14, R5, R4, R7 ;  /* 0x00000004050e7224 */ /* 0x000fe400078e0207 */
[----:B------:R-:W-:Y:S02]  /*1280*/  IMAD R15, R16, R9, R2 ;  /* 0x00000009100f7224 */ /* 0x000fe400078e0202 */
.L_x_15:
[----:B------:R-:W1:Y:S01]  /*1290*/  LDCU UR4, c[0x0][0xb30] ;  /* 0x00016600ff0477ac */ /* 0x000e620008000800 */
[----:B------:R-:W2:Y:S08]  /*12a0*/  S2UR UR37, SR_CgaCtaId ;  /* 0x00000000002579c3 */ /* 0x000eb00000008800 */
[----:B------:R-:W3:Y:S01]  /*12b0*/  LDC R26, c[0x0][0xb24] ;  /* 0x0002c900ff1a7b82 */ /* 0x000ee20000000800 */
[----:B-1----:R-:W-:-:S09]  /*12c0*/  UISETP.NE.AND UP1, UPT, UR4, 0x1, UPT ;  /* 0x000000010400788c */ /* 0x002fd2000bf25270 */
[----:B--2---:R-:W-:Y:S05]  /*12d0*/  BRA.U UP1, `(.L_x_16) ;  /* 0x0000000101407547 */ /* 0x004fea000b800000 */
[----:B------:R-:W1:Y:S08]  /*12e0*/  LDC.64 R4, c[0x0][0xb10] ;  /* 0x0002c400ff047b82 */ /* 0x000e700000000a00 */
[----:B------:R-:W2:Y:S08]  /*12f0*/  LDC.64 R2, c[0x0][0xb18] ;  /* 0x0002c600ff027b82 */ /* 0x000eb00000000a00 */
[----:B------:R-:W4:Y:S08]  /*1300*/  LDC R6, c[0x0][0xb20] ;  /* 0x0002c800ff067b82 */ /* 0x000f300000000800 */
[----:B------:R-:W3:Y:S01]  /*1310*/  LDC R7, c[0x0][0xb0c] ;  /* 0x0002c300ff077b82 */ /* 0x000ee20000000800 */
[----:B-1----:R-:W-:-:S05]  /*1320*/  IMAD.HI.U32 R4, R15, R4, RZ ;  /* 0x000000040f047227 */ /* 0x002fca00078e00ff */
[----:B------:R-:W-:Y:S01]  /*1330*/  SHF.R.U32.HI R4, RZ, R5, R4 ;  /* 0x00000005ff047219 */ /* 0x000fe20000011604 */
[----:B--2---:R-:W-:Y:S01]  /*1340*/  IMAD.HI.U32 R3, R14, R3, RZ ;  /* 0x000000030e037227 */ /* 0x004fe200078e00ff */
[----:B------:R-:W-:-:S04]  /*1350*/  ISETP.NE.AND P0, PT, R2, 0x1, PT ;  /* 0x000000010200780c */ /* 0x000fc80003f05270 */
[----:B----4-:R-:W-:-:S04]  /*1360*/  SHF.R.U32.HI R3, RZ, R6, R3 ;  /* 0x00000006ff037219 */ /* 0x010fc80000011603 */
[----:B------:R-:W-:Y:S02]  /*1370*/  SEL R3, R14, R3, !P0 ;  /* 0x000000030e037207 */ /* 0x000fe40004000000 */
[----:B---3--:R-:W-:-:S04]  /*1380*/  ISETP.NE.AND P1, PT, R7, 0x1, PT ;  /* 0x000000010700780c */ /* 0x008fc80003f25270 */
[----:B------:R-:W-:-:S05]  /*1390*/  SEL R4, R15, R4, !P1 ;  /* 0x000000040f047207 */ /* 0x000fca0004800000 */
[----:B------:R-:W-:Y:S02]  /*13a0*/  IMAD.IADD R5, R3, 0x1, -R4 ;  /* 0x0000000103057824 */ /* 0x000fe400078e0a04 */
[----:B------:R-:W-:Y:S02]  /*13b0*/  IMAD.IADD R3, R4, 0x1, -R3 ;  /* 0x0000000104037824 */ /* 0x000fe400078e0a03 */
[----:B------:R-:W-:Y:S02]  /*13c0*/  IMAD R15, R5, R7, R15 ;  /* 0x00000007050f7224 */ /* 0x000fe400078e020f */
[----:B------:R-:W-:-:S07]  /*13d0*/  IMAD R14, R3, R2, R14 ;  /* 0x00000002030e7224 */ /* 0x000fce00078e020e */
.L_x_16:
[----:B------:R-:W-:Y:S01]  /*13e0*/  BAR.SYNC.DEFER_BLOCKING 0x0 ;  /* 0x0000000000007b1d */ /* 0x000fe20000010000 */
[----:B------:R-:W-:Y:S01]  /*13f0*/  UISETP.NE.AND UP1, UPT, UR8, 0x2, UPT ;  /* 0x000000020800788c */ /* 0x000fe2000bf25270 */
[----:B------:R-:W-:Y:S02]  /*1400*/  ISETP.NE.OR P5, PT, R0, 0x2, !P5 ;  /* 0x000000020000780c */ /* 0x000fe40006fa5670 */
[----:B------:R-:W-:-:S06]  /*1410*/  LOP3.LUT R2, R77, 0x1f, RZ, 0xc0, !PT ;  /* 0x0000001f4d027812 */ /* 0x000fcc00078ec0ff */
[----:B------:R-:W-:Y:S05]  /*1420*/  BRA.U UP1, `(.L_x_17) ;  /* 0x0000001501747547 */ /* 0x000fea000b800000 */
[----:B------:R-:W1:Y:S01]  /*1430*/  LDCU UR13, c[0x0][0x38c] ;  /* 0x00007180ff0d77ac */ /* 0x000e620008000800 */
[----:B------:R-:W2:Y:S01]  /*1440*/  LDC R8, c[0x0][0x370] ;  /* 0x0000dc00ff087b82 */ /* 0x000ea20000000800 */
[----:B------:R-:W-:Y:S01]  /*1450*/  PLOP3.LUT P1, PT, PT, PT, UP2, 0x80, 0x8 ;  /* 0x000000000008781c */ /* 0x000fe20003f2f028 */
[----:B------:R-:W-:Y:S01]  /*1460*/  IMAD.MOV.U32 R17, RZ, RZ, 0x1 ;  /* 0x00000001ff117424 */ /* 0x000fe200078e00ff */
[----:B------:R-:W-:Y:S01]  /*1470*/  ISETP.EQ.OR P4, PT, R2, RZ, P5 ;  /* 0x000000ff0200720c */ /* 0x000fe20002f82670 */
[----:B------:R-:W-:Y:S01]  /*1480*/  IMAD.MOV.U32 R16, RZ, RZ, RZ ;  /* 0x000000ffff107224 */ /* 0x000fe200078e00ff */
[----:B------:R-:W-:Y:S02]  /*1490*/  PLOP3.LUT P1, PT, P1, PT, PT, 0x8, 0x80 ;  /* 0x000000000080781c */ /* 0x000fe40000f2e170 */
[----:B------:R-:W-:Y:S01]  /*14a0*/  CS2R R12, SRZ ;  /* 0x00000000000c7805 */ /* 0x000fe2000001ff00 */
[----:B------:R-:W-:Y:S01]  /*14b0*/  IMAD.MOV.U32 R11, RZ, RZ, 0x1 ;  /* 0x00000001ff0b7424 */ /* 0x000fe200078e00ff */
[----:B------:R-:W4:Y:S01]  /*14c0*/  LDC R0, c[0x0][0x374] ;  /* 0x0000dd00ff007b82 */ /* 0x000f220000000800 */
[----:B------:R-:W2:Y:S01]  /*14d0*/  LDCU.64 UR22, c[0x0][0x348] ;  /* 0x00006900ff1677ac */ /* 0x000ea20008000a00 */
[----:B------:R-:W-:Y:S01]  /*14e0*/  UMOV UR6, URZ ;  /* 0x000000ff00067c82 */ /* 0x000fe20008000000 */
[----:B-1----:R-:W-:-:S04]  /*14f0*/  UIADD3 UR5, UPT, UPT, UR13, 0x1f, URZ ;  /* 0x0000001f0d057890 */ /* 0x002fc8000fffe0ff */
[----:B------:R-:W-:-:S04]  /*1500*/  USHF.R.S32.HI UR4, URZ, 0x1f, UR5 ;  /* 0x0000001fff047899 */ /* 0x000fc80008011405 */
[----:B------:R-:W-:-:S04]  /*1510*/  ULEA.HI UR4, UR4, UR5, URZ, 0x5 ;  /* 0x0000000504047291 */ /* 0x000fc8000f8f28ff */
[----:B------:R-:W-:Y:S02]  /*1520*/  USHF.R.S32.HI UR15, URZ, 0x5, UR4 ;  /* 0x00000005ff0f7899 */ /* 0x000fe40008011404 */
[----:B------:R-:W-:Y:S02]  /*1530*/  UIADD3 UR4, UPT, UPT, UR13, -0x1, URZ ;  /* 0xffffffff0d047890 */ /* 0x000fe4000fffe0ff */
[----:B------:R-:W-:Y:S02]  /*1540*/  UISETP.LT.U32.AND UP0, UPT, UR15, 0x8, UPT ;  /* 0x000000080f00788c */ /* 0x000fe4000bf01070 */
[----:B------:R-:W-:Y:S02]  /*1550*/  UISETP.GE.U32.AND UP1, UPT, UR4, -0x3f, UPT ;  /* 0xffffffc10400788c */ /* 0x000fe4000bf26070 */
[----:B------:R-:W-:Y:S02]  /*1560*/  USEL UR14, UR15, 0x8, UP0 ;  /* 0x000000080f0e7887 */ /* 0x000fe40008000000 */
[----:B------:R-:W-:-:S02]  /*1570*/  UIADD3 UR13, UPT, UPT, UR13, 0x3e, URZ ;  /* 0x0000003e0d0d7890 */ /* 0x000fc4000fffe0ff */
[----:B------:R-:W-:Y:S02]  /*1580*/  UIADD3 UR5, UPT, UPT, UR14, -0x1, URZ ;  /* 0xffffffff0e057890 */ /* 0x000fe4000fffe0ff */
[----:B------:R-:W-:-:S03]  /*1590*/  UIADD3 UR7, UPT, UPT, UR15, -UR14, URZ ;  /* 0x8000000e0f077290 */ /* 0x000fc6000fffe0ff */
[----:B------:R-:W-:-:S04]  /*15a0*/  @UP1 UIADD3 UR5, UPT, UPT, UR14, URZ, URZ ;  /* 0x000000ff0e051290 */ /* 0x000fc8000fffe0ff */
[----:B--2---:R-:W-:-:S12]  /*15b0*/  UIADD3 UR5, UPT, UPT, UR5, 0x1, URZ ;  /* 0x0000000105057890 */ /* 0x004fd8000fffe0ff */
.L_x_35:
[----:B------:R-:W-:Y:S01]  /*15c0*/  UISETP.NE.AND UP0, UPT, UR37, URZ, UPT ;  /* 0x000000ff2500728c */ /* 0x000fe2000bf05270 */
[----:B------:R-:W1:Y:S08]  /*15d0*/  S2UR UR37, SR_CgaCtaId ;  /* 0x00000000002579c3 */ /* 0x000e700000008800 */
[----:B------:R-:W-:Y:S05]  /*15e0*/  BRA.U UP0, `(.L_x_18) ;  /* 0x0000000100347547 */ /* 0x000fea000b800000 */
[----:B------:R-:W2:Y:S01]  /*15f0*/  S2R R2, SR_CgaCtaId ;  /* 0x0000000000027919 */ /* 0x000ea20000008800 */
[----:B------:R-:W-:-:S04]  /*1600*/  MOV R3, 0x400 ;  /* 0x0000040000037802 */ /* 0x000fc80000000f00 */
[----:B--2---:R-:W-:Y:S02]  /*1610*/  LEA R2, R2, R3, 0x18 ;  /* 0x0000000302027211 */ /* 0x004fe400078ec0ff */
[----:B------:R-:W-:-:S03]  /*1620*/  SHF.L.U32 R3, R11, 0x1f, RZ ;  /* 0x0000001f0b037819 */ /* 0x000fc600000006ff */
[----:B------:R-:W-:-:S04]  /*1630*/  IMAD R2, R12, 0x8, R2 ;  /* 0x000000080c027824 */ /* 0x000fc800078e0202 */
[----:B------:R-:W2:Y:S02]  /*1640*/  SYNCS.PHASECHK.TRANS64.TRYWAIT P0, [R2+URZ+0x140], R3 ;  /* 0x00014003020075a7 */ /* 0x000ea400080011ff */
[----:B--2---:R-:W-:Y:S05]  /*1650*/  @!P0 BRA `(.L_x_19) ;  /* 0x00000070003c8947 */ /* 0x004fea0003800000 */
.L_x_135:
[----:B------:R-:W-:Y:S01]  /*1660*/  VIADD R12, R12, 0x1 ;  /* 0x000000010c0c7836 */ /* 0x000fe20000000000 */
[----:B------:R2:W-:Y:S04]  /*1670*/  SYNCS.ARRIVE.TRANS64.A1T0 RZ, [R2+URZ+0x130], RZ ;  /* 0x000130ff02ff79a7 */ /* 0x0005e800081000ff */
[----:B------:R-:W-:-:S04]  /*1680*/  ISETP.NE.AND P0, PT, R12, 0x2, PT ;  /* 0x000000020c00780c */ /* 0x000fc80003f05270 */
[----:B------:R-:W-:Y:S02]  /*1690*/  SEL R12, R12, RZ, P0 ;  /* 0x000000ff0c0c7207 */ /* 0x000fe40000000000 */
[----:B--2---:R-:W-:-:S04]  /*16a0*/  SEL R2, RZ, 0x1, P0 ;  /* 0x00000001ff027807 */ /* 0x004fc80000000000 */
[----:B------:R-:W-:-:S07]  /*16b0*/  LOP3.LUT R11, R11, R2, RZ, 0x3c, !PT ;  /* 0x000000020b0b7212 */ /* 0x000fce00078e3cff */
.L_x_18:
[----:B------:R-:W-:Y:S01]  /*16c0*/  UMOV UR4, 0x400 ;  /* 0x0000040000047882 */ /* 0x000fe20000000000 */
[----:B------:R-:W-:Y:S01]  /*16d0*/  SHF.L.U32 R2, R17, 0x1f, RZ ;  /* 0x0000001f11027819 */ /* 0x000fe200000006ff */
[----:B-1----:R-:W-:Y:S01]  /*16e0*/  ULEA UR4, UR37, UR4, 0x18 ;  /* 0x0000000425047291 */ /* 0x002fe2000f8ec0ff */
[----:B------:R-:W-:Y:S01]  /*16f0*/  R2UR UR43, R15 ;  /* 0x000000000f2b72ca */ /* 0x000fe200000e0000 */
[----:B------:R-:W-:Y:S01]  /*1700*/  UISETP.GE.U32.AND UP0, UPT, UR13, 0x3f, UPT ;  /* 0x0000003f0d00788c */ /* 0x000fe2000bf06070 */
[----:B------:R-:W-:Y:S01]  /*1710*/  R2UR UR34, R14 ;  /* 0x000000000e2272ca */ /* 0x000fe200000e0000 */
[----:B------:R-:W-:Y:S01]  /*1720*/  ULEA UR8, UR6, UR4, 0x3 ;  /* 0x0000000406087291 */ /* 0x000fe2000f8e18ff */
[----:B------:R-:W-:-:S08]  /*1730*/  UMOV UR21, URZ ;  /* 0x000000ff00157c82 */ /* 0x000fd00008000000 */
[----:B------:R1:W2:Y:S01]  /*1740*/  SYNCS.PHASECHK.TRANS64.TRYWAIT P0, [UR8+0x40], R2 ;  /* 0x00004002ff0075a7 */ /* 0x0002a20008001108 */
[----:B------:R-:W-:Y:S02]  /*1750*/  USHF.L.U32 UR43, UR43, 0x6, URZ ;  /* 0x000000062b2b7899 */ /* 0x000fe400080006ff */
[----:B------:R-:W-:Y:S01]  /*1760*/  USHF.L.U32 UR34, UR34, 0x7, URZ ;  /* 0x0000000722227899 */ /* 0x000fe200080006ff */
[----:B------:R-:W-:Y:S11]  /*1770*/  BRA.U !UP0, `(.L_x_20) ;  /* 0x0000000108f07547 */ /* 0x000ff6000b800000 */
[----:B------:R-:W-:Y:S02]  /*1780*/  UIADD3 UR26, UPT, UPT, UR34, 0x20, URZ ;  /* 0x00000020221a7890 */ /* 0x000fe4000fffe0ff */
[----:B------:R-:W-:Y:S02]  /*1790*/  UIADD3 UR18, UPT, UPT, UR34, 0x40, URZ ;  /* 0x0000004022127890 */ /* 0x000fe4000fffe0ff */
[----:B------:R-:W-:Y:S01]  /*17a0*/  UIADD3 UR10, UPT, UPT, UR34, 0x60, URZ ;  /* 0x00000060220a7890 */ /* 0x000fe2000fffe0ff */
[----:B------:R-:W-:Y:S01]  /*17b0*/  UMOV UR29, URZ ;  /* 0x000000ff001d7c82 */ /* 0x000fe20008000000 */
[----:B------:R-:W-:-:S10]  /*17c0*/  UMOV UR45, UR6 ;  /* 0x00000006002d7c82 */ /* 0x000fd40008000000 */
.L_x_25:
[----:B-1----:R-:W-:Y:S01]  /*17d0*/  ULEA UR41, UR45, UR4, 0x3 ;  /* 0x000000042d297291 */ /* 0x002fe2000f8e18ff */
[----:B--2---:R-:W-:Y:S01]  /*17e0*/  @!P5 MOV R3, 0x6000 ;  /* 0x000060000003d802 */ /* 0x004fe20000000f00 */
[----:B--2---:R-:W-:Y:S10]  /*17f0*/  @P0 BRA `(.L_x_21) ;  /* 0x00000000000c0947 */ /* 0x004ff40003800000 */
[----:B------:R-:W-:-:S04]  /*1800*/  SHF.L.U32 R4, R17, 0x1f, RZ ;  /* 0x0000001f11047819 */ /* 0x000fc800000006ff */
[----:B------:R-:W2:Y:S02]  /*1810*/  SYNCS.PHASECHK.TRANS64.TRYWAIT P0, [UR41+0x40], R4 ;  /* 0x00004004ff0075a7 */ /* 0x000ea40008001129 */
[----:B--2---:R-:W-:Y:S05]  /*1820*/  @!P0 BRA `(.L_x_22) ;  /* 0x0000006c00dc8947 */ /* 0x004fea0003800000 */
.L_x_21:
[----:B------:R2:W-:Y:S01]  /*1830*/  @!P5 SYNCS.ARRIVE.TRANS64 RZ, [UR41], R3 ;  /* 0x00000003ffffd9a7 */ /* 0x0005e20008000029 */
[----:B------:R-:W-:Y:S04]  /*1840*/  BSSY.RECONVERGENT B0, `(.L_x_23) ;  /* 0x0000003000007945 */ /* 0x000fe80003800200 */
[----:B------:R-:W-:Y:S05]  /*1850*/  @P4 BRA `(.L_x_24) ;  /* 0x0000000000044947 */ /* 0x000fea0003800000 */
[----:B------:R-:W-:Y:S05]  /*1860*/  BPT.TRAP 0x1 ;  /* 0x000000040000795c */ /* 0x000fea0000300000 */
.L_x_24:
[----:B------:R-:W-:Y:S05]  /*1870*/  BSYNC.RECONVERGENT B0 ;  /* 0x0000000000007941 */ /* 0x000fea0003800200 */
.L_x_23:
[----:B------:R-:W-:Y:S02]  /*1880*/  UIADD3 UR6, UPT, UPT, UR45, 0x1, URZ ;  /* 0x000000012d067890 */ /* 0x000fe4000fffe0ff */
[----:B------:R-:W-:Y:S02]  /*1890*/  ULEA UR40, UR45, UR4, 0xd ;  /* 0x000000042d287291 */ /* 0x000fe4000f8e68ff */
[----:B------:R-:W-:Y:S02]  /*18a0*/  UISETP.NE.AND UP0, UPT, UR6, 0x8, UPT ;  /* 0x000000080600788c */ /* 0x000fe4000bf05270 */
[----:B------:R-:W-:Y:S02]  /*18b0*/  UIADD3 UR46, UP1, UPT, UR22, 0x80, URZ ;  /* 0x00000080162e7890 */ /* 0x000fe4000ff3e0ff */
[----:B------:R-:W-:Y:S02]  /*18c0*/  USEL UR9, URZ, 0x1, UP0 ;  /* 0x00000001ff097887 */ /* 0x000fe40008000000 */
[----:B------:R-:W-:-:S02]  /*18d0*/  USEL UR6, UR6, URZ, UP0 ;  /* 0x000000ff06067287 */ /* 0x000fc40008000000 */
[----:B------:R-:W-:Y:S02]  /*18e0*/  UIADD3 UR38, UP0, UPT, UR22, 0x180, URZ ;  /* 0x0000018016267890 */ /* 0x000fe4000ff1e0ff */
[----:B------:R-:W-:Y:S01]  /*18f0*/  ULEA UR8, UR6, UR4, 0x3 ;  /* 0x0000000406087291 */ /* 0x000fe2000f8e18ff */
[----:B------:R-:W-:Y:S01]  /*1900*/  LOP3.LUT R17, R17, UR9, RZ, 0x3c, !PT ;  /* 0x0000000911117c12 */ /* 0x000fe2000f8e3cff */
[----:B------:R-:W-:Y:S02]  /*1910*/  USHF.L.U32 UR42, UR29, 0x5, URZ ;  /* 0x000000051d2a7899 */ /* 0x000fe400080006ff */
[----:B------:R-:W-:Y:S01]  /*1920*/  UIADD3.X UR47, UPT, UPT, URZ, UR23, URZ, UP1, !UPT ;  /* 0x00000017ff2f7290 */ /* 0x000fe20008ffe4ff */
[----:B-1----:R-:W-:Y:S01]  /*1930*/  SHF.L.U32 R2, R17, 0x1f, RZ ;  /* 0x0000001f11027819 */ /* 0x002fe200000006ff */
[----:B------:R-:W-:Y:S02]  /*1940*/  UIADD3 UR40, UPT, UPT, UR40, 0x8800, URZ ;  /* 0x0000880028287890 */ /* 0x000fe4000fffe0ff */
[----:B------:R-:W-:Y:S01]  /*1950*/  UIADD3.X UR39, UPT, UPT, URZ, UR23, URZ, UP0, !UPT ;  /* 0x00000017ff277290 */ /* 0x000fe200087fe4ff */
[----:B------:R1:W1:Y:S01]  /*1960*/  SYNCS.PHASECHK.TRANS64.TRYWAIT P0, [UR8+0x40], R2 ;  /* 0x00004002ff0075a7 */ /* 0x0002620008001108 */
[----:B------:R-:W-:Y:S01]  /*1970*/  ULEA UR8, UR45, UR4, 0xe ;  /* 0x000000042d087291 */ /* 0x000fe2000f8e70ff */
[----:B------:R-:W-:Y:S01]  /*1980*/  UMOV UR30, 0x0 ;  /* 0x00000000001e7882 */ /* 0x000fe20000000000 */
[----:B------:R-:W-:-:S02]  /*1990*/  UMOV UR31, 0x10000000 ;  /* 0x10000000001f7882 */ /* 0x000fc40000000000 */
[----:B------:R-:W-:Y:S01]  /*19a0*/  UIADD3 UR32, UPT, UPT, UR8, 0x18800, URZ ;  /* 0x0001880008207890 */ /* 0x000fe2000fffe0ff */
[----:B------:R1:W-:Y:S01]  /*19b0*/  UTMALDG.3D [UR40], [UR46], desc[UR30] ;  /* 0x00001e282e0075b4 */ /* 0x0003e20008011000 */
[----:B------:R-:W-:Y:S02]  /*19c0*/  UIADD3 UR24, UPT, UPT, UR8, 0x19800, URZ ;  /* 0x0001980008187890 */ /* 0x000fe4000fffe0ff */
[----:B------:R-:W-:Y:S02]  /*19d0*/  UIADD3 UR16, UPT, UPT, UR8, 0x1a800, URZ ;  /* 0x0001a80008107890 */ /* 0x000fe4000fffe0ff */
[----:B------:R-:W-:Y:S01]  /*19e0*/  UIADD3 UR8, UPT, UPT, UR8, 0x1b800, URZ ;  /* 0x0001b80008087890 */ /* 0x000fe2000fffe0ff */
[----:B------:R-:W-:Y:S01]  /*19f0*/  UMOV UR33, UR41 ;  /* 0x0000002900217c82 */ /* 0x000fe20008000000 */
        /* <DEDUP_REMOVED lines=8> */
[----:B------:R1:W-:Y:S01]  /*1a80*/  UTMALDG.3D [UR32], [UR38], desc[UR30] ;  /* 0x00001e20260075b4 */ /* 0x0003e20008011000 */
[----:B------:R-:W-:Y:S01]  /*1a90*/  UMOV UR12, UR44 ;  /* 0x0000002c000c7c82 */ /* 0x000fe20008000000 */
[----:B------:R-:W-:Y:S01]  /*1aa0*/  UMOV UR9, UR41 ;  /* 0x0000002900097c82 */ /* 0x000fe20008000000 */
[----:B------:R-:W-:Y:S01]  /*1ab0*/  UMOV UR11, UR42 ;  /* 0x0000002a000b7c82 */ /* 0x000fe20008000000 */
[----:B------:R-:W-:Y:S01]  /*1ac0*/  UIADD3 UR29, UPT, UPT, UR29, 0x1, URZ ;  /* 0x000000011d1d7890 */ /* 0x000fe2000fffe0ff */
[----:B------:R-:W-:Y:S01]  /*1ad0*/  UMOV UR21, UR5 ;  /* 0x0000000500157c82 */ /* 0x000fe20008000000 */
[----:B------:R-:W-:Y:S01]  /*1ae0*/  UMOV UR45, UR6 ;  /* 0x00000006002d7c82 */ /* 0x000fe20008000000 */
[----:B------:R1:W-:Y:S01]  /*1af0*/  UTMALDG.3D [UR24], [UR38], desc[UR30] ;  /* 0x00001e18260075b4 */ /* 0x0003e20008011000 */
[----:B------:R-:W-:Y:S01]  /*1b00*/  UISETP.NE.AND UP0, UPT, UR29, UR5, UPT ;  /* 0x000000051d00728c */ /* 0x000fe2000bf05270 */
[----:B------:R1:W-:Y:S01]  /*1b10*/  UTMALDG.3D [UR16], [UR38], desc[UR30] ;  /* 0x00001e10260075b4 */ /* 0x0003e20008011000 */
[----:B------:R1:W-:Y:S07]  /*1b20*/  UTMALDG.3D [UR8], [UR38], desc[UR30] ;  /* 0x00001e08260075b4 */ /* 0x0003ee0008011000 */
[----:B------:R-:W-:Y:S05]  /*1b30*/  BRA.U UP0, `(.L_x_25) ;  /* 0xfffffffd00247547 */ /* 0x000fea000b83ffff */
.L_x_20:
[----:B-1----:R-:W-:Y:S01]  /*1b40*/  ULEA UR8, UR6, UR4, 0x3 ;  /* 0x0000000406087291 */ /* 0x002fe2000f8e18ff */
[----:B------:R-:W-:Y:S01]  /*1b50*/  SHF.L.U32 R2, R17, 0x1f, RZ ;  /* 0x0000001f11027819 */ /* 0x000fe200000006ff */
[----:B------:R-:W-:Y:S01]  /*1b60*/  @!P1 SYNCS.ARRIVE.TRANS64.A1T0 RZ, [UR4+0xc8], RZ ;  /* 0x0000c8ffffff99a7 */ /* 0x000fe20008100004 */
[----:B------:R-:W-:-:S06]  /*1b70*/  UISETP.GT.AND UP0, UPT, UR15, UR14, UPT ;  /* 0x0000000e0f00728c */ /* 0x000fcc000bf04270 */
[----:B--2---:R1:W2:Y:S03]  /*1b80*/  SYNCS.PHASECHK.TRANS64.TRYWAIT P0, [UR8+0x40], R2 ;  /* 0x00004002ff0075a7 */ /* 0x0042a60008001108 */
[----:B------:R-:W-:Y:S05]  /*1b90*/  BRA.U !UP0, `(.L_x_26) ;  /* 0x0000000108ec7547 */ /* 0x000fea000b800000 */
[----:B------:R-:W-:Y:S02]  /*1ba0*/  UIADD3 UR29, UPT, UPT, UR7, UR21, URZ ;  /* 0x00000015071d7290 */ /* 0x000fe4000fffe0ff */
[----:B------:R-:W-:Y:S02]  /*1bb0*/  UIADD3 UR26, UPT, UPT, UR34, 0x20, URZ ;  /* 0x00000020221a7890 */ /* 0x000fe4000fffe0ff */
[----:B------:R-:W-:Y:S02]  /*1bc0*/  UIADD3 UR18, UPT, UPT, UR34, 0x40, URZ ;  /* 0x0000004022127890 */ /* 0x000fe4000fffe0ff */
[----:B------:R-:W-:Y:S01]  /*1bd0*/  UIADD3 UR10, UPT, UPT, UR34, 0x60, URZ ;  /* 0x00000060220a7890 */ /* 0x000fe2000fffe0ff */
[----:B------:R-:W-:-:S11]  /*1be0*/  UMOV UR32, UR6 ;  /* 0x0000000600207c82 */ /* 0x000fd60008000000 */
.L_x_31:
[----:B------:R-:W-:Y:S01]  /*1bf0*/  ULEA UR41, UR32, UR4, 0x3 ;  /* 0x0000000420297291 */ /* 0x000fe2000f8e18ff */
[----:B--2---:R-:W-:Y:S01]  /*1c00*/  @!P5 MOV R3, 0x6000 ;  /* 0x000060000003d802 */ /* 0x004fe20000000f00 */
[----:B-12---:R-:W-:Y:S10]  /*1c10*/  @P0 BRA `(.L_x_27) ;  /* 0x00000000000c0947 */ /* 0x006ff40003800000 */
[----:B------:R-:W-:-:S04]  /*1c20*/  SHF.L.U32 R4, R17, 0x1f, RZ ;  /* 0x0000001f11047819 */ /* 0x000fc800000006ff */
[----:B------:R-:W2:Y:S02]  /*1c30*/  SYNCS.PHASECHK.TRANS64.TRYWAIT P0, [UR41+0x40], R4 ;  /* 0x00004004ff0075a7 */ /* 0x000ea40008001129 */
[----:B--2---:R-:W-:Y:S05]  /*1c40*/  @!P0 BRA `(.L_x_28) ;  /* 0x0000006800ec8947 */ /* 0x004fea0003800000 */
.L_x_27:
[----:B------:R2:W-:Y:S01]  /*1c50*/  @!P5 SYNCS.ARRIVE.TRANS64 RZ, [UR41], R3 ;  /* 0x00000003ffffd9a7 */ /* 0x0005e20008000029 */
[----:B------:R-:W-:Y:S04]  /*1c60*/  BSSY.RECONVERGENT B0, `(.L_x_29) ;  /* 0x0000003000007945 */ /* 0x000fe80003800200 */
[----:B------:R-:W-:Y:S05]  /*1c70*/  @P4 BRA `(.L_x_30) ;  /* 0x0000000000044947 */ /* 0x000fea0003800000 */
[----:B------:R-:W-:Y:S05]  /*1c80*/  BPT.TRAP 0x1 ;  /* 0x000000040000795c */ /* 0x000fea0000300000 */
.L_x_30:
[----:B------:R-:W-:Y:S05]  /*1c90*/  BSYNC.RECONVERGENT B0 ;  /* 0x0000000000007941 */ /* 0x000fea0003800200 */
.L_x_29:
        /* <DEDUP_REMOVED lines=19> */
[----:B------:R-:W-:Y:S01]  /*1dd0*/  UTMALDG.3D [UR40], [UR46], desc[UR30] ;  /* 0x00001e282e0075b4 */ /* 0x000fe20008011000 */
        /* <DEDUP_REMOVED lines=14> */
[----:B------:R-:W-:Y:S01]  /*1ec0*/  UMOV UR9, UR41 ;  /* 0x0000002900097c82 */ /* 0x000fe20008000000 */
[----:B------:R-:W-:Y:S01]  /*1ed0*/  UMOV UR11, UR42 ;  /* 0x0000002a000b7c82 */ /* 0x000fe20008000000 */
[----:B------:R-:W-:Y:S01]  /*1ee0*/  UIADD3 UR21, UPT, UPT, UR21, 0x1, URZ ;  /* 0x0000000115157890 */ /* 0x000fe2000fffe0ff */
[----:B------:R1:W-:Y:S03]  /*1ef0*/  UTMALDG.3D [UR24], [UR38], desc[UR30] ;  /* 0x00001e18260075b4 */ /* 0x0003e60008011000 */
[----:B------:R-:W-:Y:S01]  /*1f00*/  UISETP.NE.AND UP0, UPT, UR21, UR29, UPT ;  /* 0x0000001d1500728c */ /* 0x000fe2000bf05270 */
[----:B------:R1:W-:Y:S01]  /*1f10*/  UTMALDG.3D [UR16], [UR38], desc[UR30] ;  /* 0x00001e10260075b4 */ /* 0x0003e20008011000 */
[----:B------:R1:W-:Y:S01]  /*1f20*/  UTMALDG.3D [UR8], [UR38], desc[UR30] ;  /* 0x00001e08260075b4 */ /* 0x0003e20008011000 */
[----:B---3--:R-:W-:-:S06]  /*1f30*/  UMOV UR32, UR6 ;  /* 0x0000000600207c82 */ /* 0x008fcc0008000000 */
[----:B------:R-:W-:Y:S05]  /*1f40*/  BRA.U UP0, `(.L_x_31) ;  /* 0xfffffffd00287547 */ /* 0x000fea000b83ffff */
.L_x_26:
[C---:B-1----:R-:W-:Y:S01]  /*1f50*/  LEA R2, R16.reuse, UR4, 0x3 ;  /* 0x0000000410027c11 */ /* 0x042fe2000f8e18ff */
[----:B------:R-:W-:Y:S01]  /*1f60*/  NOP ;  /* 0x0000000000007918 */ /* 0x000fe20000000000 */
[----:B--2---:R-:W-:Y:S02]  /*1f70*/  SHF.L.U32 R3, R13, 0x1f, RZ ;  /* 0x0000001f0d037819 */ /* 0x004fe400000006ff */
[----:B------:R-:W-:Y:S02]  /*1f80*/  LEA R4, R16, UR4, 0x4 ;  /* 0x0000000410047c11 */ /* 0x000fe4000f8e20ff */
[----:B------:R-:W1:Y:S02]  /*1f90*/  SYNCS.PHASECHK.TRANS64.TRYWAIT P0, [R2+URZ+0xd0], R3 ;  /* 0x0000d003020075a7 */ /* 0x000e6400080011ff */
[----:B-1----:R-:W-:Y:S05]  /*1fa0*/  @!P0 BRA `(.L_x_32) ;  /* 0x00000068002c8947 */ /* 0x002fea0003800000 */
.L_x_138:
[----:B------:R-:W2:Y:S01]  /*1fb0*/  LDS.128 R4, [R4+0x160] ;  /* 0x0001600004047984 */ /* 0x000ea20000000c00 */
[----:B---3--:R-:W-:Y:S01]  /*1fc0*/  ISETP.GE.AND P0, PT, R26, 0x1, PT ;  /* 0x000000011a00780c */ /* 0x008fe20003f06270 */
[----:B-1----:R-:W-:Y:S01]  /*1fd0*/  VIADD R2, R2, 0xe0 ;  /* 0x000000e002027836 */ /* 0x002fe20000000000 */
[----:B------:R-:W-:Y:S01]  /*1fe0*/  @!PT LDS RZ, [RZ] ;  /* 0x00000000fffff984 */ /* 0x000fe20000000800 */
[----:B------:R-:W-:Y:S01]  /*1ff0*/  @!PT LDS RZ, [RZ] ;  /* 0x00000000fffff984 */ /* 0x000fe20000000800 */
[----:B------:R-:W-:Y:S01]  /*2000*/  @!PT LDS RZ, [RZ] ;  /* 0x00000000fffff984 */ /* 0x000fe20000000800 */
[----:B------:R-:W-:Y:S01]  /*2010*/  @!PT LDS RZ, [RZ] ;  /* 0x00000000fffff984 */ /* 0x000fe20000000800 */
[----:B------:R1:W-:Y:S06]  /*2020*/  MEMBAR.ALL.CTA ;  /* 0x0000000000007992 */ /* 0x0003ec0000008000 */
[----:B-1----:R-:W1:Y:S01]  /*2030*/  FENCE.VIEW.ASYNC.S ;  /* 0x00000000000073c6 */ /* 0x002e620000000000 */
[----:B------:R-:W-:-:S04]  /*2040*/  PRMT R2, RZ, 0x654, R2 ;  /* 0x00000654ff027816 */ /* 0x000fc80000000002 */
[----:B-1----:R1:W-:Y:S01]  /*2050*/  SYNCS.ARRIVE.TRANS64.RED.A1T0 RZ, [R2+URZ], RZ ;  /* 0x000000ff02ff79a7 */ /* 0x0023e200081004ff */
[----:B--2---:R-:W-:-:S13]  /*2060*/  LOP3.LUT P2, RZ, R6, 0x1, RZ, 0xc0, !PT ;  /* 0x0000000106ff7812 */ /* 0x004fda000784c0ff */
[----:B------:R-:W-:Y:S01]  /*2070*/  @P2 SHF.R.U32.HI R3, RZ, 0x10, R5 ;  /* 0x00000010ff032819 */ /* 0x000fe20000011605 */
[----:B------:R-:W-:Y:S01]  /*2080*/  VOTEU.ANY UP0, P2 ;  /* 0x0000000000ff7886 */ /* 0x000fe20001000100 */
[----:B------:R-:W-:Y:S02]  /*2090*/  @P2 MOV R10, R4 ;  /* 0x00000004000a2202 */ /* 0x000fe40000000f00 */
[----:B------:R-:W-:Y:S02]  /*20a0*/  @P2 R2UR.BROADCAST UR8, R3 ;  /* 0x00000000030822ca */ /* 0x000fe400008e0000 */
[----:B------:R-:W-:-:S11]  /*20b0*/  @P2 LOP3.LUT R9, R5, 0xffff, RZ, 0xc0, !PT ;  /* 0x0000ffff05092812 */ /* 0x000fd600078ec0ff */
[----:B------:R-:W-:Y:S01]  /*20c0*/  @UP0 UMOV UR44, UR8 ;  /* 0x00000008002c0c82 */ /* 0x000fe20008000000 */
[----:B-1----:R-:W-:Y:S05]  /*20d0*/  @!P0 BRA `(.L_x_33) ;  /* 0x0000000000b88947 */ /* 0x002fea0003800000 */
[----:B------:R-:W4:Y:S01]  /*20e0*/  LDC.64 R4, c[0x0][0xb18] ;  /* 0x0002c600ff047b82 */ /* 0x000f220000000a00 */
[----:B------:R-:W-:-:S07]  /*20f0*/  ISETP.NE.AND P3, PT, R26, 0x1, PT ;  /* 0x000000011a00780c */ /* 0x000fce0003f65270 */
[----:B------:R-:W1:Y:S08]  /*2100*/  LDC.64 R6, c[0x0][0xb10] ;  /* 0x0002c400ff067b82 */ /* 0x000e700000000a00 */
[----:B------:R-:W2:Y:S08]  /*2110*/  LDC R14, c[0x0][0xb20] ;  /* 0x0002c800ff0e7b82 */ /* 0x000eb00000000800 */
[----:B------:R-:W3:Y:S01]  /*2120*/  LDC R15, c[0x0][0xb0c] ;  /* 0x0002c300ff0f7b82 */ /* 0x000ee20000000800 */
[----:B----4-:R-:W-:Y:S01]  /*2130*/  IMAD.HI.U32 R19, R0, R5, RZ ;  /* 0x0000000500137227 */ /* 0x010fe200078e00ff */
[----:B------:R-:W-:-:S03]  /*2140*/  ISETP.NE.AND P0, PT, R4, 0x1, PT ;  /* 0x000000010400780c */ /* 0x000fc60003f05270 */
[----:B------:R-:W-:-:S03]  /*2150*/  IMAD.HI.U32 R5, R9, R5, RZ ;  /* 0x0000000509057227 */ /* 0x000fc600078e00ff */
[----:B------:R-:W4:Y:S01]  /*2160*/  LDC.64 R2, c[0x0][0xb28] ;  /* 0x0002ca00ff027b82 */ /* 0x000f220000000a00 */
[----:B-1----:R-:W-:-:S04]  /*2170*/  IMAD.HI.U32 R20, R8, R6, RZ ;  /* 0x0000000608147227 */ /* 0x002fc800078e00ff */
[----:B------:R-:W-:Y:S01]  /*2180*/  IMAD.HI.U32 R21, R10, R6, RZ ;  /* 0x000000060a157227 */ /* 0x000fe200078e00ff */
[----:B------:R-:W-:Y:S02]  /*2190*/  SHF.R.U32.HI R20, RZ, R7, R20 ;  /* 0x00000007ff147219 */ /* 0x000fe40000011614 */
[-C--:B--2---:R-:W-:Y:S02]  /*21a0*/  SHF.R.U32.HI R19, RZ, R14.reuse, R19 ;  /* 0x0000000eff137219 */ /* 0x084fe40000011613 */
[----:B------:R-:W-:Y:S02]  /*21b0*/  SHF.R.U32.HI R5, RZ, R14, R5 ;  /* 0x0000000eff057219 */ /* 0x000fe40000011605 */
[----:B------:R-:W-:Y:S02]  /*21c0*/  SEL R19, R0, R19, !P0 ;  /* 0x0000001300137207 */ /* 0x000fe40004000000 */
[----:B------:R-:W-:Y:S02]  /*21d0*/  SHF.R.U32.HI R21, RZ, R7, R21 ;  /* 0x00000007ff157219 */ /* 0x000fe40000011615 */
[----:B---3--:R-:W-:-:S02]  /*21e0*/  ISETP.NE.AND P1, PT, R15, 0x1, PT ;  /* 0x000000010f00780c */ /* 0x008fc40003f25270 */
[----:B------:R-:W-:Y:S02]  /*21f0*/  SEL R5, R9, R5, !P0 ;  /* 0x0000000509057207 */ /* 0x000fe40004000000 */
[----:B------:R-:W-:Y:S02]  /*2200*/  SEL R20, R8, R20, !P1 ;  /* 0x0000001408147207 */ /* 0x000fe40004800000 */
[----:B------:R-:W-:Y:S01]  /*2210*/  SEL R21, R10, R21, !P1 ;  /* 0x000000150a157207 */ /* 0x000fe20004800000 */
[----:B----4-:R-:W-:-:S04]  /*2220*/  IMAD.HI.U32 R18, R19, R2, RZ ;  /* 0x0000000213127227 */ /* 0x010fc800078e00ff */
        /* <DEDUP_REMOVED lines=10> */
[----:B------:R-:W-:-:S04]  /*22d0*/  @!P0 IMAD.HI.U32 R7, R21, R2, RZ ;  /* 0x0000000215078227 */ /* 0x000fc800078e00ff */
[----:B------:R-:W-:Y:S01]  /*22e0*/  IMAD.MOV R2, RZ, RZ, -R6 ;  /* 0x000000ffff027224 */ /* 0x000fe200078e0a06 */
[----:B------:R-:W-:Y:S02]  /*22f0*/  @!P0 SHF.R.U32.HI R3, RZ, R3, R7 ;  /* 0x00000003ff038219 */ /* 0x000fe40000011607 */
[----:B------:R-:W-:Y:S01]  /*2300*/  IADD3 R7, PT, PT, -R5, RZ, RZ ;  /* 0x000000ff05077210 */ /* 0x000fe20007ffe1ff */
[----:B------:R-:W-:Y:S01]  /*2310*/  IMAD R2, R26, R2, R5 ;  /* 0x000000021a027224 */ /* 0x000fe200078e0205 */
        /* <DEDUP_REMOVED lines=10> */
.L_x_33:
[----:B------:R-:W1:Y:S02]  /*23c0*/  LDCU UR8, c[0x0][0xb30] ;  /* 0x00016600ff0877ac */ /* 0x000e640008000800 */
[----:B-1----:R-:W-:-:S09]  /*23d0*/  UISETP.NE.AND UP0, UPT, UR8, 0x1, UPT ;  /* 0x000000010800788c */ /* 0x002fd2000bf05270 */
[----:B------:R-:W-:Y:S05]  /*23e0*/  BRA.U UP0, `(.L_x_34) ;  /* 0x0000000100407547 */ /* 0x000fea000b800000 */
[----:B------:R-:W1:Y:S08]  /*23f0*/  LDC.64 R4, c[0x0][0xb10] ;  /* 0x0002c400ff047b82 */ /* 0x000e700000000a00 */
[----:B------:R-:W2:Y:S08]  /*2400*/  LDC.64 R2, c[0x0][0xb18] ;  /* 0x0002c600ff027b82 */ /* 0x000eb00000000a00 */
[----:B------:R-:W3:Y:S08]  /*2410*/  LDC R6, c[0x0][0xb20] ;  /* 0x0002c800ff067b82 */ /* 0x000ef00000000800 */
[----:B------:R-:W4:Y:S01]  /*2420*/  LDC R7, c[0x0][0xb0c] ;  /* 0x0002c300ff077b82 */ /* 0x000f220000000800 */
[----:B-1----:R-:W-:-:S05]  /*2430*/  IMAD.HI.U32 R4, R10, R4, RZ ;  /* 0x000000040a047227 */ /* 0x002fca00078e00ff */
[----:B------:R-:W-:Y:S01]  /*2440*/  SHF.R.U32.HI R4, RZ, R5, R4 ;  /* 0x00000005ff047219 */ /* 0x000fe20000011604 */
[----:B--2---:R-:W-:Y:S01]  /*2450*/  IMAD.HI.U32 R3, R9, R3, RZ ;  /* 0x0000000309037227 */ /* 0x004fe200078e00ff */
[----:B------:R-:W-:-:S04]  /*2460*/  ISETP.NE.AND P0, PT, R2, 0x1, PT ;  /* 0x000000010200780c */ /* 0x000fc80003f05270 */
[----:B---3--:R-:W-:-:S04]  /*2470*/  SHF.R.U32.HI R3, RZ, R6, R3 ;  /* 0x00000006ff037219 */ /* 0x008fc80000011603 */
[----:B------:R-:W-:Y:S02]  /*2480*/  SEL R3, R9, R3, !P0 ;  /* 0x0000000309037207 */ /* 0x000fe40004000000 */
[----:B----4-:R-:W-:-:S04]  /*2490*/  ISETP.NE.AND P1, PT, R7, 0x1, PT ;  /* 0x000000010700780c */ /* 0x010fc80003f25270 */
[----:B------:R-:W-:-:S05]  /*24a0*/  SEL R4, R10, R4, !P1 ;  /* 0x000000040a047207 */ /* 0x000fca0004800000 */
[----:B------:R-:W-:Y:S02]  /*24b0*/  IMAD.IADD R5, R3, 0x1, -R4 ;  /* 0x0000000103057824 */ /* 0x000fe400078e0a04 */
[----:B------:R-:W-:Y:S02]  /*24c0*/  IMAD.IADD R3, R4, 0x1, -R3 ;  /* 0x0000000104037824 */ /* 0x000fe400078e0a03 */
[----:B------:R-:W-:Y:S02]  /*24d0*/  IMAD R10, R5, R7, R10 ;  /* 0x00000007050a7224 */ /* 0x000fe400078e020a */
[----:B------:R-:W-:-:S07]  /*24e0*/  IMAD R9, R3, R2, R9 ;  /* 0x0000000203097224 */ /* 0x000fce00078e0209 */
.L_x_34:
[----:B------:R-:W-:Y:S01]  /*24f0*/  VIADD R16, R16, 0x1 ;  /* 0x0000000110107836 */ /* 0x000fe20000000000 */
[----:B------:R-:W-:Y:S01]  /*2500*/  PLOP3.LUT P1, PT, PT, PT, PT, 0x80, 0x8 ;  /* 0x000000000008781c */ /* 0x000fe20003f2f070 */
[----:B------:R-:W-:Y:S02]  /*2510*/  IMAD.IADD R15, R10, 0x1, R63 ;  /* 0x000000010a0f7824 */ /* 0x000fe400078e023f */
[----:B------:R-:W-:Y:S01]  /*2520*/  IMAD.IADD R14, R9, 0x1, R62 ;  /* 0x00000001090e7824 */ /* 0x000fe200078e023e */
[----:B------:R-:W-:-:S04]  /*2530*/  ISETP.NE.AND P0, PT, R16, 0x2, PT ;  /* 0x000000021000780c */ /* 0x000fc80003f05270 */
[----:B------:R-:W-:Y:S02]  /*2540*/  SEL R2, RZ, 0x1, P0 ;  /* 0x00000001ff027807 */ /* 0x000fe40000000000 */
[----:B------:R-:W-:Y:S02]  /*2550*/  SEL R16, R16, RZ, P0 ;  /* 0x000000ff10107207 */ /* 0x000fe40000000000 */
[----:B------:R-:W-:Y:S01]  /*2560*/  LOP3.LUT R13, R13, R2, RZ, 0x3c, !PT ;  /* 0x000000020d0d7212 */ /* 0x000fe200078e3cff */
[----:B------:R-:W-:Y:S06]  /*2570*/  @P2 BRA `(.L_x_35) ;  /* 0xfffffff000102947 */ /* 0x000fec000383ffff */
[----:B------:R-:W-:Y:S01]  /*2580*/  UIADD3 UR4, UPT, UPT, UR4, 0x40, URZ ;  /* 0x0000004004047890 */ /* 0x000fe2000fffe0ff */
[----:B------:R-:W-:-:S03]  /*2590*/  SHF.L.U32 R2, R17, 0x1f, RZ ;  /* 0x0000001f11027819 */ /* 0x000fc600000006ff */
[----:B------:R-:W-:-:S09]  /*25a0*/  ULEA UR5, UR6, UR4, 0x3 ;  /* 0x0000000406057291 */ /* 0x000fd2000f8e18ff */
[----:B------:R-:W1:Y:S02]  /*25b0*/  SYNCS.PHASECHK.TRANS64.TRYWAIT P0, [UR5], R2 ;  /* 0x00000002ff0075a7 */ /* 0x000e640008001105 */
[----:B-1----:R-:W-:Y:S05]  /*25c0*/  @!P0 BRA `(.L_x_36) ;  /* 0x0000006000b88947 */ /* 0x002fea0003800000 */
.L_x_140:
[----:B------:R-:W-:-:S04]  /*25d0*/  UIADD3 UR6, UPT, UPT, UR6, 0x1, URZ ;  /* 0x0000000106067890 */ /* 0x000fc8000fffe0ff */
[----:B------:R-:W-:-:S04]  /*25e0*/  UISETP.NE.AND UP0, UPT, UR6, 0x8, UPT ;  /* 0x000000080600788c */ /* 0x000fc8000bf05270 */
[----:B------:R-:W-:Y:S02]  /*25f0*/  USEL UR7, URZ, 0x1, UP0 ;  /* 0x00000001ff077887 */ /* 0x000fe40008000000 */
[----:B------:R-:W-:-:S04]  /*2600*/  USEL UR6, UR6, URZ, UP0 ;  /* 0x000000ff06067287 */ /* 0x000fc80008000000 */
[----:B------:R-:W-:Y:S01]  /*2610*/  ULEA UR5, UR6, UR4, 0x3 ;  /* 0x0000000406057291 */ /* 0x000fe2000f8e18ff */
[----:B-1----:R-:W-:-:S04]  /*2620*/  LOP3.LUT R2, R17, UR7, RZ, 0x3c, !PT ;  /* 0x0000000711027c12 */ /* 0x002fc8000f8e3cff */
[----:B------:R-:W-:-:S04]  /*2630*/  SHF.L.U32 R3, R2, 0x1f, RZ ;  /* 0x0000001f02037819 */ /* 0x000fc800000006ff */
[----:B------:R-:W1:Y:S02]  /*2640*/  SYNCS.PHASECHK.TRANS64.TRYWAIT P0, [UR5], R3 ;  /* 0x00000003ff0075a7 */ /* 0x000e640008001105 */
[----:B-1----:R-:W-:Y:S05]  /*2650*/  @!P0 BRA `(.L_x_37) ;  /* 0x0000006000ac8947 */ /* 0x002fea0003800000 */
.L_x_142:
[----:B------:R-:W-:-:S04]  /*2660*/  UIADD3 UR6, UPT, UPT, UR6, 0x1, URZ ;  /* 0x0000000106067890 */ /* 0x000fc8000fffe0ff */
[----:B------:R-:W-:-:S04]  /*2670*/  UISETP.NE.AND UP0, UPT, UR6, 0x8, UPT ;  /* 0x000000080600788c */ /* 0x000fc8000bf05270 */
[----:B------:R-:W-:Y:S02]  /*2680*/  USEL UR7, URZ, 0x1, UP0 ;  /* 0x00000001ff077887 */ /* 0x000fe40008000000 */
[----:B------:R-:W-:-:S04]  /*2690*/  USEL UR6, UR6, URZ, UP0 ;  /* 0x000000ff06067287 */ /* 0x000fc80008000000 */
[----:B------:R-:W-:Y:S01]  /*26a0*/  ULEA UR5, UR6, UR4, 0x3 ;  /* 0x0000000406057291 */ /* 0x000fe2000f8e18ff */
[----:B------:R-:W-:-:S04]  /*26b0*/  LOP3.LUT R2, R2, UR7, RZ, 0x3c, !PT ;  /* 0x0000000702027c12 */ /* 0x000fc8000f8e3cff */
[----:B-1----:R-:W-:-:S04]  /*26c0*/  SHF.L.U32 R3, R2, 0x1f, RZ ;  /* 0x0000001f02037819 */ /* 0x002fc800000006ff */
[----:B------:R-:W1:Y:S02]  /*26d0*/  SYNCS.PHASECHK.TRANS64.TRYWAIT P0, [UR5], R3 ;  /* 0x00000003ff0075a7 */ /* 0x000e640008001105 */
[----:B-1----:R-:W-:Y:S05]  /*26e0*/  @!P0 BRA `(.L_x_38) ;  /* 0x0000006000a08947 */ /* 0x002fea0003800000 */
.L_x_144:
        /* <DEDUP_REMOVED lines=9> */
.L_x_146:
        /* <DEDUP_REMOVED lines=9> */
.L_x_148:
        /* <DEDUP_REMOVED lines=9> */
.L_x_150:
        /* <DEDUP_REMOVED lines=9> */
.L_x_152:
[----:B------:R-:W-:-:S04]  /*2930*/  UIADD3 UR6, UPT, UPT, UR6, 0x1, URZ ;  /* 0x0000000106067890 */ /* 0x000fc8000fffe0ff */
[----:B------:R-:W-:-:S04]  /*2940*/  UISETP.NE.AND UP0, UPT, UR6, 0x8, UPT ;  /* 0x000000080600788c */ /* 0x000fc8000bf05270 */
[----:B------:R-:W-:Y:S02]  /*2950*/  USEL UR5, URZ, 0x1, UP0 ;  /* 0x00000001ff057887 */ /* 0x000fe40008000000 */
[----:B------:R-:W-:-:S04]  /*2960*/  USEL UR6, UR6, URZ, UP0 ;  /* 0x000000ff06067287 */ /* 0x000fc80008000000 */
[----:B------:R-:W-:Y:S01]  /*2970*/  ULEA UR6, UR6, UR4, 0x3 ;  /* 0x0000000406067291 */ /* 0x000fe2000f8e18ff */
[----:B------:R-:W-:-:S04]  /*2980*/  LOP3.LUT R2, R2, UR5, RZ, 0x3c, !PT ;  /* 0x0000000502027c12 */ /* 0x000fc8000f8e3cff */
[----:B------:R-:W-:Y:S01]  /*2990*/  SHF.L.U32 R2, R2, 0x1f, RZ ;  /* 0x0000001f02027819 */ /* 0x000fe200000006ff */
[----:B-1--4-:R-:W-:-:S07]  /*29a0*/  IMAD.U32 R0, RZ, RZ, UR6 ;  /* 0x00000006ff007e24 */ /* 0x012fce000f8e00ff */
.L_x_43:
[----:B-1----:R1:W2:Y:S02]  /*29b0*/  SYNCS.PHASECHK.TRANS64.TRYWAIT P0, [R0+URZ], R2 ;  /* 0x00000002000075a7 */ /* 0x0022a400080011ff */
[----:B--2---:R-:W-:Y:S05]  /*29c0*/  @!P0 NANOSLEEP.SYNCS 0x989680 ;  /* 0x009896800000895d */ /* 0x004fea0003900000 */
[----:B------:R-:W2:Y:S02]  /*29d0*/  @!P0 SYNCS.PHASECHK.TRANS64 P0, [R0+URZ], R2 ;  /* 0x00000002000085a7 */ /* 0x000ea400080010ff */
[----:B--2---:R-:W-:Y:S05]  /*29e0*/  @P0 EXIT ;  /* 0x000000000000094d */ /* 0x004fea0003800000 */
[----:B------:R-:W-:Y:S05]  /*29f0*/  BRA `(.L_x_43) ;  /* 0xfffffffc00ec7947 */ /* 0x000fea000383ffff */
.L_x_17:
[----:B------:R-:W-:-:S04]  /*2a00*/  UISETP.NE.AND UP1, UPT, UR37, URZ, UPT ;  /* 0x000000ff2500728c */ /* 0x000fc8000bf25270 */
[----:B------:R-:W-:-:S09]  /*2a10*/  UISETP.NE.OR UP1, UPT, UR8, 0x1, UP1 ;  /* 0x000000010800788c */ /* 0x000fd20008f25670 */
[----:B------:R-:W-:Y:S05]  /*2a20*/  BRA.U UP1, `(.L_x_44) ;  /* 0x0000000501487547 */ /* 0x000fea000b800000 */
[----:B------:R-:W-:Y:S01]  /*2a30*/  ISETP.NE.AND P2, PT, R2, RZ, PT ;  /* 0x000000ff0200720c */ /* 0x000fe20003f45270 */
[----:B------:R-:W-:Y:S01]  /*2a40*/  IMAD.MOV.U32 R12, RZ, RZ, 0x1 ;  /* 0x00000001ff0c7424 */ /* 0x000fe200078e00ff */
[----:B------:R-:W-:Y:S02]  /*2a50*/  CS2R R10, SRZ ;  /* 0x00000000000a7805 */ /* 0x000fe4000001ff00 */
[----:B------:R-:W-:Y:S01]  /*2a60*/  CS2R R8, SRZ ;  /* 0x0000000000087805 */ /* 0x000fe2000001ff00 */
[----:B------:R-:W-:Y:S01]  /*2a70*/  UMOV UR4, 0x400 ;  /* 0x0000040000047882 */ /* 0x000fe20000000000 */
[----:B------:R-:W-:Y:S01]  /*2a80*/  UMOV UR6, URZ ;  /* 0x000000ff00067c82 */ /* 0x000fe20008000000 */
[----:B------:R-:W-:-:S12]  /*2a90*/  ULEA UR37, UR37, UR4, 0x18 ;  /* 0x0000000425257291 */ /* 0x000fd8000f8ec0ff */
.L_x_48:
[----:B------:R-:W-:Y:S02]  /*2aa0*/  LEA R0, R8, UR37, 0x3 ;  /* 0x0000002508007c11 */ /* 0x000fe4000f8e18ff */
[----:B------:R-:W-:-:S03]  /*2ab0*/  SHF.L.U32 R4, R9, 0x1f, RZ ;  /* 0x0000001f09047819 */ /* 0x000fc600000006ff */
[----:B------:R-:W-:Y:S01]  /*2ac0*/  VIADD R5, R0, 0x140 ;  /* 0x0000014000057836 */ /* 0x000fe20000000000 */
[----:B------:R-:W1:Y:S02]  /*2ad0*/  SYNCS.PHASECHK.TRANS64.TRYWAIT P0, [R0+URZ+0x130], R4 ;  /* 0x00013004000075a7 */ /* 0x000e6400080011ff */
[----:B-1----:R-:W-:Y:S05]  /*2ae0*/  @!P0 BRA `(.L_x_45) ;  /* 0x0000006000188947 */ /* 0x002fea0003800000 */
.L_x_153:
[----:B------:R-:W-:Y:S01]  /*2af0*/  ULEA UR5, UR6, UR37, 0x3 ;  /* 0x0000002506057291 */ /* 0x000fe2000f8e18ff */
[----:B-1----:R-:W-:Y:S01]  /*2b00*/  PRMT R0, RZ, 0x654, R5 ;  /* 0x00000654ff007816 */ /* 0x002fe20000000005 */
[----:B------:R-:W-:Y:S01]  /*2b10*/  @!P2 IMAD.MOV.U32 R4, RZ, RZ, 0x10 ;  /* 0x00000010ff04a424 */ /* 0x000fe200078e00ff */
[----:B------:R-:W-:Y:S01]  /*2b20*/  SHF.L.U32 R5, R12, 0x1f, RZ ;  /* 0x0000001f0c057819 */ /* 0x000fe200000006ff */
[----:B------:R-:W-:Y:S01]  /*2b30*/  UIADD3 UR4, UPT, UPT, UR5, 0xd0, URZ ;  /* 0x000000d005047890 */ /* 0x000fe2000fffe0ff */
[----:B------:R1:W-:Y:S05]  /*2b40*/  SYNCS.ARRIVE.TRANS64.RED.A1T0 RZ, [R0+URZ], RZ ;  /* 0x000000ff00ff79a7 */ /* 0x0003ea00081004ff */
[----:B------:R-:W-:Y:S01]  /*2b50*/  IMAD.U32 R6, RZ, RZ, UR4 ;  /* 0x00000004ff067e24 */ /* 0x000fe2000f8e00ff */
[----:B------:R-:W2:Y:S04]  /*2b60*/  SYNCS.PHASECHK.TRANS64.TRYWAIT P0, [UR5+0xe0], R5 ;  /* 0x0000e005ff0075a7 */ /* 0x000ea80008001105 */
[----:B------:R-:W-:Y:S01]  /*2b70*/  PRMT R6, R2, 0x654, R6 ;  /* 0x0000065402067816 */ /* 0x000fe20000000006 */
[----:B-12---:R-:W-:Y:S06]  /*2b80*/  @!P0 BRA `(.L_x_46) ;  /* 0x0000006000048947 */ /* 0x006fec0003800000 */
.L_x_155:
[----:B------:R-:W-:Y:S01]  /*2b90*/  ULEA UR4, UR6, UR37, 0x4 ;  /* 0x0000002506047291 */ /* 0x000fe2000f8e20ff */
[----:B------:R-:W-:Y:S01]  /*2ba0*/  SEL R3, R6, R3, !P2 ;  /* 0x0000000306037207 */ /* 0x000fe20005000000 */
[----:B------:R-:W-:Y:S01]  /*2bb0*/  UIADD3 UR5, UPT, UPT, UR5, 0xd0, URZ ;  /* 0x000000d005057890 */ /* 0x000fe2000fffe0ff */
[----:B-1----:R-:W-:Y:S01]  /*2bc0*/  LEA R0, R11, UR37, 0x3 ;  /* 0x000000250b007c11 */ /* 0x002fe2000f8e18ff */
[----:B------:R-:W-:Y:S01]  /*2bd0*/  UIADD3 UR4, UPT, UPT, UR4, 0x160, URZ ;  /* 0x0000016004047890 */ /* 0x000fe2000fffe0ff */
[----:B------:R1:W-:Y:S01]  /*2be0*/  @!P2 SYNCS.ARRIVE.TRANS64.RED RZ, [R3+URZ], R4 ;  /* 0x0000000403ffa9a7 */ /* 0x0003e200080004ff */
[----:B------:R-:W-:Y:S01]  /*2bf0*/  UIADD3 UR6, UPT, UPT, UR6, 0x1, URZ ;  /* 0x0000000106067890 */ /* 0x000fe2000fffe0ff */
[----:B------:R-:W-:-:S03]  /*2c00*/  VIADD R8, R8, 0x1 ;  /* 0x0000000108087836 */ /* 0x000fc60000000000 */
[----:B------:R-:W-:Y:S02]  /*2c10*/  UISETP.NE.AND UP0, UPT, UR6, 0x2, UPT ;  /* 0x000000020600788c */ /* 0x000fe4000bf05270 */
[----:B------:R-:W-:Y:S01]  /*2c20*/  ISETP.NE.AND P0, PT, R8, 0x2, PT ;  /* 0x000000020800780c */ /* 0x000fe20003f05270 */
[----:B------:R-:W-:Y:S06]  /*2c30*/  UGETNEXTWORKID.BROADCAST [UR4], [UR5] ;  /* 0x00000000040073ca */ /* 0x000fec0008000100 */
[----:B------:R-:W-:Y:S02]  /*2c40*/  USEL UR4, URZ, 0x1, UP0 ;  /* 0x00000001ff047887 */ /* 0x000fe40008000000 */
[----:B------:R-:W-:-:S04]  /*2c50*/  USEL UR6, UR6, URZ, UP0 ;  /* 0x000000ff06067287 */ /* 0x000fc80008000000 */
[----:B------:R-:W-:Y:S02]  /*2c60*/  LOP3.LUT R12, R12, UR4, RZ, 0x3c, !PT ;  /* 0x000000040c0c7c12 */ /* 0x000fe4000f8e3cff */
[----:B-1----:R-:W-:-:S04]  /*2c70*/  SHF.L.U32 R4, R10, 0x1f, RZ ;  /* 0x0000001f0a047819 */ /* 0x002fc800000006ff */
[----:B------:R-:W1:Y:S02]  /*2c80*/  SYNCS.PHASECHK.TRANS64.TRYWAIT P1, [R0+URZ+0xd0], R4 ;  /* 0x0000d004000075a7 */ /* 0x000e6400080211ff */
[----:B-1----:R-:W-:Y:S05]  /*2c90*/  @!P1 BRA `(.L_x_47) ;  /* 0x0000005c00d89947 */ /* 0x002fea0003800000 */
.L_x_156:
[C---:B-1----:R-:W-:Y:S01]  /*2ca0*/  LEA R4, R11.reuse, UR37, 0x4 ;  /* 0x000000250b047c11 */ /* 0x042fe2000f8e20ff */
[----:B------:R-:W-:Y:S01]  /*2cb0*/  VIADD R0, R0, 0xe0 ;  /* 0x000000e000007836 */ /* 0x000fe20000000000 */
[----:B------:R-:W-:Y:S01]  /*2cc0*/  SEL R8, R8, RZ, P0 ;  /* 0x000000ff08087207 */ /* 0x000fe20000000000 */
[----:B------:R-:W-:-:S03]  /*2cd0*/  VIADD R11, R11, 0x1 ;  /* 0x000000010b0b7836 */ /* 0x000fc60000000000 */
[----:B------:R-:W1:Y:S01]  /*2ce0*/  LDS.128 R4, [R4+0x160] ;  /* 0x0001600004047984 */ /* 0x000e620000000c00 */
[----:B------:R-:W-:Y:S02]  /*2cf0*/  PRMT R0, RZ, 0x654, R0 ;  /* 0x00000654ff007816 */ /* 0x000fe40000000000 */
[C---:B------:R-:W-:Y:S01]  /*2d00*/  ISETP.NE.AND P1, PT, R11.reuse, 0x2, PT ;  /* 0x000000020b00780c */ /* 0x040fe20003f25270 */
[----:B------:R-:W-:Y:S01]  /*2d10*/  @!PT LDS RZ, [RZ] ;  /* 0x00000000fffff984 */ /* 0x000fe20000000800 */
[----:B------:R-:W-:Y:S01]  /*2d20*/  @!PT LDS RZ, [RZ] ;  /* 0x00000000fffff984 */ /* 0x000fe20000000800 */
[----:B------:R-:W-:Y:S01]  /*2d30*/  @!PT LDS RZ, [RZ] ;  /* 0x00000000fffff984 */ /* 0x000fe20000000800 */
[----:B------:R-:W-:Y:S01]  /*2d40*/  @!PT LDS RZ, [RZ] ;  /* 0x00000000fffff984 */ /* 0x000fe20000000800 */
[----:B------:R2:W-:Y:S06]  /*2d50*/  MEMBAR.ALL.CTA ;  /* 0x0000000000007992 */ /* 0x0005ec0000008000 */
[----:B--2---:R-:W2:Y:S01]  /*2d60*/  FENCE.VIEW.ASYNC.S ;  /* 0x00000000000073c6 */ /* 0x004ea20000000000 */
[----:B------:R-:W-:Y:S01]  /*2d70*/  SEL R11, R11, RZ, P1 ;  /* 0x000000ff0b0b7207 */ /* 0x000fe20000800000 */
[----:B--2---:R2:W-:Y:S01]  /*2d80*/  SYNCS.ARRIVE.TRANS64.RED.A1T0 RZ, [R0+URZ], RZ ;  /* 0x000000ff00ff79a7 */ /* 0x0045e200081004ff */
[----:B-1----:R-:W-:-:S02]  /*2d90*/  LOP3.LUT P3, RZ, R6, 0x1, RZ, 0xc0, !PT ;  /* 0x0000000106ff7812 */ /* 0x002fc4000786c0ff */
[----:B------:R-:W-:-:S04]  /*2da0*/  SEL R4, RZ, 0x1, P1 ;  /* 0x00000001ff047807 */ /* 0x000fc80000800000 */
[----:B------:R-:W-:Y:S02]  /*2db0*/  LOP3.LUT R10, R10, R4, RZ, 0x3c, !PT ;  /* 0x000000040a0a7212 */ /* 0x000fe400078e3cff */
[----:B--2---:R-:W-:-:S04]  /*2dc0*/  SEL R0, RZ, 0x1, P0 ;  /* 0x00000001ff007807 */ /* 0x004fc80000000000 */
[----:B------:R-:W-:Y:S01]  /*2dd0*/  LOP3.LUT R9, R9, R0, RZ, 0x3c, !PT ;  /* 0x0000000009097212 */ /* 0x000fe200078e3cff */
[----:B------:R-:W-:Y:S06]  /*2de0*/  @P3 BRA `(.L_x_48) ;  /* 0xfffffffc002c3947 */ /* 0x000fec000383ffff */
[----:B------:R-:W-:Y:S01]  /*2df0*/  ULEA UR5, UR6, UR37, 0x3 ;  /* 0x0000002506057291 */ /* 0x000fe2000f8e18ff */
[----:B------:R-:W-:-:S08]  /*2e00*/  SHF.L.U32 R2, R12, 0x1f, RZ ;  /* 0x0000001f0c027819 */ /* 0x000fd000000006ff */
[----:B------:R-:W1:Y:S02]  /*2e10*/  SYNCS.PHASECHK.TRANS64 P0, [UR5+0xe0], R2 ;  /* 0x0000e002ff0075a7 */ /* 0x000e640008001005 */
[----:B-1----:R-:W-:Y:S05]  /*2e20*/  @P0 BRA `(.L_x_49) ;  /* 0x0000000000080947 */ /* 0x002fea0003800000 */
[----:B------:R-:W1:Y:S02]  /*2e30*/  SYNCS.PHASECHK.TRANS64.TRYWAIT P0, [UR5+0xe0], R2 ;  /* 0x0000e002ff0075a7 */ /* 0x000e640008001105 */
[----:B-1----:R-:W-:Y:S05]  /*2e40*/  @!P0 BRA `(.L_x_50) ;  /* 0x0000005c00808947 */ /* 0x002fea0003800000 */
.L_x_49:
[----:B------:R-:W-:-:S04]  /*2e50*/  UIADD3 UR4, UPT, UPT, UR6, 0x1, URZ ;  /* 0x0000000106047890 */ /* 0x000fc8000fffe0ff */
[----:B------:R-:W-:-:S04]  /*2e60*/  UISETP.NE.AND UP0, UPT, UR4, 0x2, UPT ;  /* 0x000000020400788c */ /* 0x000fc8000bf05270 */
[----:B------:R-:W-:Y:S02]  /*2e70*/  USEL UR7, URZ, 0x1, UP0 ;  /* 0x00000001ff077887 */ /* 0x000fe40008000000 */
[----:B------:R-:W-:-:S04]  /*2e80*/  USEL UR4, UR4, URZ, UP0 ;  /* 0x000000ff04047287 */ /* 0x000fc80008000000 */
[----:B------:R-:W-:Y:S01]  /*2e90*/  ULEA UR4, UR4, UR37, 0x3 ;  /* 0x0000002504047291 */ /* 0x000fe2000f8e18ff */
[----:B-1----:R-:W-:-:S04]  /*2ea0*/  LOP3.LUT R2, R12, UR7, RZ, 0x3c, !PT ;  /* 0x000000070c027c12 */ /* 0x002fc8000f8e3cff */
[----:B------:R-:W-:-:S04]  /*2eb0*/  SHF.L.U32 R0, R2, 0x1f, RZ ;  /* 0x0000001f02007819 */ /* 0x000fc800000006ff */
[----:B------:R-:W1:Y:S02]  /*2ec0*/  SYNCS.PHASECHK.TRANS64 P0, [UR4+0xe0], R0 ;  /* 0x0000e000ff0075a7 */ /* 0x000e640008001004 */
[----:B-1----:R-:W-:Y:S05]  /*2ed0*/  @P0 EXIT ;  /* 0x000000000000094d */ /* 0x002fea0003800000 */
[----:B------:R-:W-:Y:S02]  /*2ee0*/  SHF.L.U32 R2, R2, 0x1f, RZ ;  /* 0x0000001f02027819 */ /* 0x000fe400000006ff */
[----:B------:R-:W-:-:S07]  /*2ef0*/  MOV R0, UR4 ;  /* 0x0000000400007c02 */ /* 0x000fce0008000f00 */
.L_x_51:
[----:B-1----:R1:W2:Y:S02]  /*2f00*/  SYNCS.PHASECHK.TRANS64.TRYWAIT P0, [R0+URZ+0xe0], R2 ;  /* 0x0000e002000075a7 */ /* 0x0022a400080011ff */
[----:B--2---:R-:W-:Y:S05]  /*2f10*/  @!P0 NANOSLEEP.SYNCS 0x989680 ;  /* 0x009896800000895d */ /* 0x004fea0003900000 */
[----:B------:R-:W2:Y:S02]  /*2f20*/  @!P0 SYNCS.PHASECHK.TRANS64 P0, [R0+URZ+0xe0], R2 ;  /* 0x0000e002000085a7 */ /* 0x000ea400080010ff */
[----:B--2---:R-:W-:Y:S05]  /*2f30*/  @P0 EXIT ;  /* 0x000000000000094d */ /* 0x004fea0003800000 */
[----:B------:R-:W-:Y:S05]  /*2f40*/  BRA `(.L_x_51) ;  /* 0xfffffffc00ec7947 */ /* 0x000fea000383ffff */
.L_x_44:
[----:B------:R-:W-:-:S09]  /*2f50*/  UISETP.NE.AND UP1, UPT, UR8, URZ, UPT ;  /* 0x000000ff0800728c */ /* 0x000fd2000bf25270 */
[----:B------:R-:W-:Y:S05]  /*2f60*/  BRA.U UP1, `(.L_x_52) ;  /* 0x0000000d01cc7547 */ /* 0x000fea000b800000 */
[----:B------:R-:W-:Y:S01]  /*2f70*/  UMOV UR4, 0x40 ;  /* 0x0000004000047882 */ /* 0x000fe20000000000 */
[----:B------:R-:W-:Y:S01]  /*2f80*/  NOP ;  /* 0x0000000000007918 */ /* 0x000fe20000000000 */
[----:B------:R-:W-:Y:S01]  /*2f90*/  ULEA UR4, UR37, UR4, 0x18 ;  /* 0x0000000425047291 */ /* 0x000fe2000f8ec0ff */
[----:B------:R-:W-:Y:S02]  /*2fa0*/  UMOV UR5, 0x400 ;  /* 0x0000040000057882 */ /* 0x000fe40000000000 */
[----:B------:R-:W-:-:S06]  /*2fb0*/  ULEA UR37, UR37, UR5, 0x18 ;  /* 0x0000000525257291 */ /* 0x000fcc000f8ec0ff */
[----:B------:R-:W1:Y:S02]  /*2fc0*/  LDS.U8 R0, [UR4+0x1c] ;  /* 0x00001c04ff007984 */ /* 0x000e640008000000 */
[----:B-1----:R-:W-:-:S13]  /*2fd0*/  ISETP.NE.AND P0, PT, R0, RZ, PT ;  /* 0x000000ff0000720c */ /* 0x002fda0003f05270 */
[----:B------:R-:W-:Y:S05]  /*2fe0*/  @P0 BRA `(.L_x_53) ;  /* 0x0000000000580947 */ /* 0x000fea0003800000 */
[----:B------:R-:W-:-:S13]  /*2ff0*/  ELECT P0, URZ, PT ;  /* 0x0000000000ff782f */ /* 0x000fda0003800000 */
[----:B------:R-:W-:Y:S05]  /*3000*/  @!P0 BRA `(.L_x_54) ;  /* 0x0000000000608947 */ /* 0x000fea0003800000 */
[----:B------:R-:W-:Y:S01]  /*3010*/  UMOV UR5, 0x10 ;  /* 0x0000001000057882 */ /* 0x000fe20000000000 */
[----:B------:R-:W-:Y:S01]  /*3020*/  HFMA2 R0, -RZ, RZ, 0, 5.9604644775390625e-08 ;  /* 0x00000001ff007431 */ /* 0x000fe200000001ff */
[----:B------:R-:W-:-:S03]  /*3030*/  MOV R2, 0xffff ;  /* 0x0000ffff00027802 */ /* 0x000fc60000000f00 */
[----:B------:R-:W-:Y:S04]  /*3040*/  DEPBAR.LE SB1, 0x36 ;  /* 0x00009d800000791a */ /* 0x000fe80000000000 */
[----:B------:R-:W1:Y:S02]  /*3050*/  UTCATOMSWS.FIND_AND_SET.ALIGN UP0, UR5, UR5 ;  /* 0x00000005000575e3 */ /* 0x000e640008000800 */
[----:B-1----:R-:W-:Y:S01]  /*3060*/  MOV R3, UR5 ;  /* 0x0000000500037c02 */ /* 0x002fe20008000f00 */
[----:B------:R-:W-:Y:S06]  /*3070*/  BRA.U UP0, `(.L_x_55) ;  /* 0x0000000100187547 */ /* 0x000fec000b800000 */
.L_x_56:
[----:B------:R-:W-:Y:S05]  /*3080*/  NANOSLEEP 0x64 ;  /* 0x000000640000795d */ /* 0x000fea0003800000 */
[----:B------:R-:W-:-:S05]  /*3090*/  UMOV UR5, 0x10 ;  /* 0x0000001000057882 */ /* 0x000fca0000000000 */
[----:B------:R-:W-:Y:S04]  /*30a0*/  DEPBAR.LE SB1, 0x36 ;  /* 0x00009d800000791a */ /* 0x000fe80000000000 */
[----:B------:R-:W1:Y:S02]  /*30b0*/  UTCATOMSWS.FIND_AND_SET.ALIGN UP0, UR5, UR5 ;  /* 0x00000005000575e3 */ /* 0x000e640008000800 */
[----:B-1----:R-:W-:Y:S01]  /*30c0*/  MOV R3, UR5 ;  /* 0x0000000500037c02 */ /* 0x002fe20008000f00 */
[----:B------:R-:W-:Y:S05]  /*30d0*/  BRA.U !UP0, `(.L_x_56) ;  /* 0xfffffffd08e87547 */ /* 0x000fea000b83ffff */
.L_x_55:
[-C--:B------:R-:W-:Y:S02]  /*30e0*/  SHF.L.U32 R2, R2, R3.reuse, RZ ;  /* 0x0000000302027219 */ /* 0x080fe400000006ff */
[----:B------:R-:W-:Y:S01]  /*30f0*/  SHF.L.U32 R0, R0, R3, RZ ;  /* 0x0000000300007219 */ /* 0x000fe200000006ff */
[----:B------:R-:W-:Y:S02]  /*3100*/  IMAD.SHL.U32 R3, R3, 0x20, RZ ;  /* 0x0000002003037824 */ /* 0x000fe400078e00ff */
[----:B------:R1:W-:Y:S04]  /*3110*/  ATOMS.OR RZ, [UR4+0x14], R2 ;  /* 0x00001402ffff798c */ /* 0x0003e8000b000004 */
[----:B------:R1:W-:Y:S04]  /*3120*/  ATOMS.OR RZ, [UR4+0x18], R0 ;  /* 0x00001800ffff798c */ /* 0x0003e8000b000004 */
[----:B------:R1:W-:Y:S01]  /*3130*/  STS [UR37+0x180], R3 ;  /* 0x00018003ff007988 */ /* 0x0003e20008000825 */
[----:B------:R-:W-:Y:S05]  /*3140*/  BRA `(.L_x_54) ;  /* 0x0000000000107947 */ /* 0x000fea0003800000 */
.L_x_53:
[----:B------:R-:W-:Y:S02]  /*3150*/  MOV R0, 0xffffffff ;  /* 0xffffffff00007802 */ /* 0x000fe40000000f00 */
[----:B------:R-:W-:-:S03]  /*3160*/  MOV R2, 0x3190 ;  /* 0x0000319000027802 */ /* 0x000fc60000000f00 */
[----:B------:R1:W-:Y:S04]  /*3170*/  STS [UR37+0x180], R0 ;  /* 0x00018000ff007988 */ /* 0x0003e80008000825 */
[----:B-1-3-5:R-:W-:Y:S05]  /*3180*/  CALL.REL.NOINC `($__internal_1_$__cuda_sm10x_tcgen05_guardrail_trap_phase_invalid_during_alloc) ;  /* 0x0000006000c87944 */ /* 0x02afea0003c00000 */
.L_x_54:
[----:B------:R-:W-:Y:S05]  /*3190*/  WARPSYNC.ALL ;  /* 0x0000000000007948 */ /* 0x000fea0003800000 */
[----:B------:R-:W2:Y:S01]  /*31a0*/  S2UR UR5, SR_CgaCtaId ;  /* 0x00000000000579c3 */ /* 0x000ea20000008800 */
[----:B------:R-:W-:Y:S01]  /*31b0*/  UMOV UR4, 0x400 ;  /* 0x0000040000047882 */ /* 0x000fe20000000000 */
[----:B------:R-:W-:-:S06]  /*31c0*/  NOP ;  /* 0x0000000000007918 */ /* 0x000fcc0000000000 */
[----:B------:R-:W-:Y:S06]  /*31d0*/  BAR.ARV 0x6, 0xa0 ;  /* 0x0182800000007b1d */ /* 0x000fec0000002000 */
[----:B------:R-:W4:Y:S01]  /*31e0*/  LDCU UR7, c[0x0][0x38c] ;  /* 0x00007180ff0777ac */ /* 0x000f220008000800 */
[----:B------:R-:W-:Y:S01]  /*31f0*/  IMAD.MOV.U32 R11, RZ, RZ, 0x1 ;  /* 0x00000001ff0b7424 */ /* 0x000fe200078e00ff */
[----:B------:R-:W-:Y:S01]  /*3200*/  CS2R R8, SRZ ;  /* 0x0000000000087805 */ /* 0x000fe2000001ff00 */
[----:B------:R-:W-:Y:S01]  /*3210*/  IMAD.MOV.U32 R10, RZ, RZ, RZ ;  /* 0x000000ffff0a7224 */ /* 0x000fe200078e00ff */
[----:B------:R-:W3:Y:S01]  /*3220*/  LDCU UR6, c[0x0][0x38c] ;  /* 0x00007180ff0677ac */ /* 0x000ee20008000800 */
[----:B------:R-:W-:Y:S01]  /*3230*/  UMOV UR15, URZ ;  /* 0x000000ff000f7c82 */ /* 0x000fe20008000000 */
[----:B------:R-:W-:Y:S01]  /*3240*/  UMOV UR14, URZ ;  /* 0x000000ff000e7c82 */ /* 0x000fe20008000000 */
[----:B--2---:R-:W-:Y:S01]  /*3250*/  ULEA UR5, UR5, UR4, 0x18 ;  /* 0x0000000405057291 */ /* 0x004fe2000f8ec0ff */
[----:B------:R-:W-:Y:S01]  /*3260*/  UMOV UR24, 0x0 ;  /* 0x0000000000187882 */ /* 0x000fe20000000000 */
[----:B------:R-:W-:-:S02]  /*3270*/  UMOV UR25, 0x4210910 ;  /* 0x0421091000197882 */ /* 0x000fc40000000000 */
[----:B------:R-:W-:Y:S02]  /*3280*/  UIADD3 UR10, UPT, UPT, UR5, 0x8800, URZ ;  /* 0x00008800050a7890 */ /* 0x000fe4000fffe0ff */
[----:B------:R-:W-:Y:S02]  /*3290*/  UIADD3 UR11, UPT, UPT, UR5, 0x18800, URZ ;  /* 0x00018800050b7890 */ /* 0x000fe4000fffe0ff */
[----:B----4-:R-:W-:Y:S01]  /*32a0*/  UIADD3 UR7, UPT, UPT, UR7, 0x1f, URZ ;  /* 0x0000001f07077890 */ /* 0x010fe2000fffe0ff */
[----:B-1----:R-:W1:Y:S01]  /*32b0*/  LDS R0, [UR5+0x180] ;  /* 0x00018005ff007984 */ /* 0x002e620008000800 */
[----:B------:R-:W-:Y:S02]  /*32c0*/  USHF.R.U32.HI UR10, URZ, 0x4, UR10 ;  /* 0x00000004ff0a7899 */ /* 0x000fe4000801160a */
[----:B------:R-:W-:Y:S02]  /*32d0*/  USHF.R.S32.HI UR4, URZ, 0x1f, UR7 ;  /* 0x0000001fff047899 */ /* 0x000fe40008011407 */
[----:B------:R-:W-:-:S02]  /*32e0*/  USHF.R.U32.HI UR11, URZ, 0x4, UR11 ;  /* 0x00000004ff0b7899 */ /* 0x000fc4000801160b */
[----:B------:R-:W-:Y:S02]  /*32f0*/  ULEA.HI UR4, UR4, UR7, URZ, 0x5 ;  /* 0x0000000704047291 */ /* 0x000fe4000f8f28ff */
[----:B------:R-:W-:Y:S02]  /*3300*/  ULOP3.LUT UR10, UR10, 0x3fff, URZ, 0xc0, !UPT ;  /* 0x00003fff0a0a7892 */ /* 0x000fe4000f8ec0ff */
[----:B------:R-:W-:Y:S02]  /*3310*/  USHF.R.S32.HI UR4, URZ, 0x5, UR4 ;  /* 0x00000005ff047899 */ /* 0x000fe40008011404 */
[----:B------:R-:W-:Y:S02]  /*3320*/  ULOP3.LUT UR11, UR11, 0x3fff, URZ, 0xc0, !UPT ;  /* 0x00003fff0b0b7892 */ /* 0x000fe4000f8ec0ff */
[----:B------:R-:W-:Y:S01]  /*3330*/  UISETP.LT.AND UP0, UPT, UR4, 0x1, UPT ;  /* 0x000000010400788c */ /* 0x000fe2000bf01270 */
[----:B------:R-:W-:Y:S01]  /*3340*/  UMOV UR22, 0x0 ;  /* 0x0000000000167882 */ /* 0x000fe20000000000 */
[----:B------:R-:W-:-:S02]  /*3350*/  UMOV UR23, 0x4210910 ;  /* 0x0421091000177882 */ /* 0x000fc40000000000 */
[----:B------:R-:W-:Y:S02]  /*3360*/  USEL UR9, UR4, 0x1, !UP0 ;  /* 0x0000000104097887 */ /* 0x000fe4000c000000 */
[----:B------:R-:W-:Y:S02]  /*3370*/  ULOP3.LUT UR10, UR10, 0x10000, URZ, 0xfc, !UPT ;  /* 0x000100000a0a7892 */ /* 0x000fe4000f8efcff */
[----:B------:R-:W-:Y:S02]  /*3380*/  ULOP3.LUT UR11, UR11, 0x1000000, URZ, 0xfc, !UPT ;  /* 0x010000000b0b7892 */ /* 0x000fe4000f8efcff */
[----:B------:R-:W-:Y:S02]  /*3390*/  UIADD3 UR9, UPT, UPT, -UR9, URZ, URZ ;  /* 0x000000ff09097290 */ /* 0x000fe4000fffe1ff */
[----:B---3--:R-:W-:Y:S01]  /*33a0*/  UISETP.GE.AND UP3, UPT, UR6, 0x1, UPT ;  /* 0x000000010600788c */ /* 0x008fe2000bf66270 */
[----:B------:R-:W-:Y:S01]  /*33b0*/  UMOV UR20, 0x0 ;  /* 0x0000000000147882 */ /* 0x000fe20000000000 */
[----:B------:R-:W-:Y:S01]  /*33c0*/  UMOV UR21, 0x4210910 ;  /* 0x0421091000157882 */ /* 0x000fe20000000000 */
[----:B------:R-:W-:Y:S01]  /*33d0*/  UMOV UR18, 0x0 ;  /* 0x0000000000127882 */ /* 0x000fe20000000000 */
[----:B------:R-:W-:Y:S01]  /*33e0*/  UMOV UR19, 0x4210910 ;  /* 0x0421091000137882 */ /* 0x000fe20000000000 */
[----:B-1----:R-:W-:-:S15]  /*33f0*/  R2UR UR16, R0 ;  /* 0x00000000001072ca */ /* 0x002fde00000e0000 */
.L_x_63:
[----:B------:R-:W-:Y:S02]  /*3400*/  LEA R0, R10, UR5, 0x3 ;  /* 0x000000050a007c11 */ /* 0x000fe4000f8e18ff */
[----:B------:R-:W-:Y:S02]  /*3410*/  SHF.L.U32 R2, R9, 0x1f, RZ ;  /* 0x0000001f09027819 */ /* 0x000fe400000006ff */
[----:B------:R-:W-:Y:S01]  /*3420*/  PLOP3.LUT P0, PT, PT, PT, UP3, 0x80, 0x8 ;  /* 0x000000000008781c */ /* 0x000fe20003f0f038 */
[----:B------:R-:W-:Y:S01]  /*3430*/  VIADD R3, R0, 0xe0 ;  /* 0x000000e000037836 */ /* 0x000fe20000000000 */
[----:B-1----:R-:W1:Y:S02]  /*3440*/  SYNCS.PHASECHK.TRANS64.TRYWAIT P1, [R0+URZ+0xd0], R2 ;  /* 0x0000d002000075a7 */ /* 0x002e6400080211ff */
[----:B-1-3--:R-:W-:Y:S09]  /*3450*/  @!P1 BRA `(.L_x_57) ;  /* 0x0000005800149947 */ /* 0x00aff20003800000 */
.L_x_158:
[----:B------:R-:W-:Y:S01]  /*3460*/  LEA R4, R10, UR5, 0x4 ;  /* 0x000000050a047c11 */ /* 0x000fe2000f8e20ff */
[----:B------:R-:W-:Y:S01]  /*3470*/  @UP3 ULEA UR6, UR14, UR5, 0x3 ;  /* 0x000000050e063291 */ /* 0x000fe2000f8e18ff */
[----:B------:R-:W-:Y:S01]  /*3480*/  PLOP3.LUT P2, PT, PT, PT, PT, 0x80, 0x8 ;  /* 0x000000000008781c */ /* 0x000fe20003f4f070 */
[----:B------:R-:W-:Y:S01]  /*3490*/  ULEA UR7, UR15, UR5, 0x3 ;  /* 0x000000050f077291 */ /* 0x000fe2000f8e18ff */
[----:B------:R-:W-:Y:S02]  /*34a0*/  PRMT R3, RZ, 0x654, R3 ;  /* 0x00000654ff037816 */ /* 0x000fe40000000003 */
[----:B------:R-:W2:Y:S01]  /*34b0*/  LDS.128 R4, [R4+0x160] ;  /* 0x0001600004047984 */ /* 0x000ea20000000c00 */
[----:B-1----:R-:W-:Y:S02]  /*34c0*/  @P0 SHF.L.U32 R2, R8, 0x1f, RZ ;  /* 0x0000001f08020819 */ /* 0x002fe400000006ff */
[----:B------:R-:W-:Y:S01]  /*34d0*/  SHF.L.U32 R0, R11, 0x1f, RZ ;  /* 0x0000001f0b007819 */ /* 0x000fe200000006ff */
[----:B------:R-:W-:Y:S01]  /*34e0*/  @!PT LDS RZ, [RZ] ;  /* 0x00000000fffff984 */ /* 0x000fe20000000800 */
[----:B------:R-:W-:Y:S01]  /*34f0*/  @!PT LDS RZ, [RZ] ;  /* 0x00000000fffff984 */ /* 0x000fe20000000800 */
[----:B------:R-:W-:Y:S01]  /*3500*/  @!PT LDS RZ, [RZ] ;  /* 0x00000000fffff984 */ /* 0x000fe20000000800 */
[----:B------:R-:W-:Y:S01]  /*3510*/  @!PT LDS RZ, [RZ] ;  /* 0x00000000fffff984 */ /* 0x000fe20000000800 */
[----:B------:R1:W-:Y:S06]  /*3520*/  MEMBAR.ALL.CTA ;  /* 0x0000000000007992 */ /* 0x0003ec0000008000 */
[----:B-1----:R-:W1:Y:S02]  /*3530*/  FENCE.VIEW.ASYNC.S ;  /* 0x00000000000073c6 */ /* 0x002e640000000000 */
[----:B-1----:R1:W-:Y:S01]  /*3540*/  SYNCS.ARRIVE.TRANS64.RED.A1T0 RZ, [R3+URZ], RZ ;  /* 0x000000ff03ff79a7 */ /* 0x0023e200081004ff */
[----:B------:R1:W3:Y:S01]  /*3550*/  @P0 SYNCS.PHASECHK.TRANS64.TRYWAIT P2, [UR6], R2 ;  /* 0x00000002ff0005a7 */ /* 0x0002e20008041106 */
[----:B------:R-:W-:Y:S01]  /*3560*/  ULEA.HI UR6, UR15, UR15, URZ, 0x1 ;  /* 0x0000000f0f067291 */ /* 0x000fe2000f8f08ff */
[----:B--2---:R-:W-:-:S03]  /*3570*/  LOP3.LUT P1, RZ, R6, 0x1, RZ, 0xc0, !PT ;  /* 0x0000000106ff7812 */ /* 0x004fc6000782c0ff */
[----:B------:R-:W-:Y:S02]  /*3580*/  USHF.L.U32 UR8, UR6, 0x6, URZ ;  /* 0x0000000606087899 */ /* 0x000fe400080006ff */
[----:B------:R-:W-:Y:S02]  /*3590*/  ULOP3.LUT UR6, UR6, 0xffe, URZ, 0xc0, !UPT ;  /* 0x00000ffe06067892 */ /* 0x000fe4000f8ec0ff */
[----:B------:R-:W-:Y:S02]  /*35a0*/  ULOP3.LUT UR8, UR8, 0xffffff80, URZ, 0xc0, !UPT ;  /* 0xffffff8008087892 */ /* 0x000fe4000f8ec0ff */
[----:B------:R-:W-:Y:S02]  /*35b0*/  UIADD3 UR6, UPT, UPT, -UR6, UR15, URZ ;  /* 0x0000000f06067290 */ /* 0x000fe4000fffe1ff */
[----:B------:R-:W-:Y:S01]  /*35c0*/  UIADD3 UR8, UPT, UPT, UR16, UR8, URZ ;  /* 0x0000000810087290 */ /* 0x000fe2000fffe0ff */
[----:B------:R-:W2:Y:S03]  /*35d0*/  SYNCS.PHASECHK.TRANS64.TRYWAIT P0, [UR7+0x110], R0 ;  /* 0x00011000ff0075a7 */ /* 0x000ea60008001107 */
[----:B------:R-:W-:Y:S01]  /*35e0*/  ULEA UR8, UR6, UR8, 0x14 ;  /* 0x0000000806087291 */ /* 0x000fe2000f8ea0ff */
[----:B-123--:R-:W-:Y:S11]  /*35f0*/  @!P0 BRA `(.L_x_58) ;  /* 0x0000005400c08947 */ /* 0x00eff60003800000 */
.L_x_160:
[----:B------:R-:W-:Y:S01]  /*3600*/  IADD3 R10, PT, PT, R10, 0x1, RZ ;  /* 0x000000010a0a7810 */ /* 0x000fe20007ffe0ff */
[----:B------:R-:W-:Y:S06]  /*3610*/  BRA.U !UP3, `(.L_x_59) ;  /* 0x000000010bc07547 */ /* 0x000fec000b800000 */
[----:B------:R-:W-:Y:S01]  /*3620*/  UPLOP3.LUT UP4, UPT, UPT, UPT, UPT, 0x40, 0x4 ;  /* 0x000000000004789c */ /* 0x000fe20003f8e870 */
[----:B------:R-:W-:Y:S01]  /*3630*/  UMOV UR13, UR9 ;  /* 0x00000009000d7c82 */ /* 0x000fe20008000000 */
[----:B------:R-:W-:Y:S01]  /*3640*/  UMOV UR12, UR4 ;  /* 0x00000004000c7c82 */ /* 0x000fe20008000000 */
[----:B------:R-:W-:-:S08]  /*3650*/  UMOV UR17, UR14 ;  /* 0x0000000e00117c82 */ /* 0x000fd00008000000 */
.L_x_62:
[----:B------:R-:W-:Y:S02]  /*3660*/  UIADD3 UR13, UPT, UPT, UR13, 0x1, URZ ;  /* 0x000000010d0d7890 */ /* 0x000fe4000fffe0ff */
[----:B--2---:R-:W-:Y:S02]  /*3670*/  ULEA UR6, UR17, UR5, 0x3 ;  /* 0x0000000511067291 */ /* 0x004fe4000f8e18ff */
[----:B------:R-:W-:Y:S01]  /*3680*/  UISETP.NE.AND UP0, UPT, UR13, URZ, UPT ;  /* 0x000000ff0d00728c */ /* 0x000fe2000bf05270 */
[----:B---3--:R-:W-:Y:S10]  /*3690*/  @P2 BRA `(.L_x_60) ;  /* 0x00000000000c2947 */ /* 0x008ff40003800000 */
[----:B-1----:R-:W-:Y:S04]  /*36a0*/  SHF.L.U32 R2, R8, 0x1f, RZ ;  /* 0x0000001f08027819 */ /* 0x002fe800000006ff */
[----:B------:R-:W1:Y:S02]  /*36b0*/  SYNCS.PHASECHK.TRANS64.TRYWAIT P0, [UR6], R2 ;  /* 0x00000002ff0075a7 */ /* 0x000e640008001106 */
[----:B-1----:R-:W-:Y:S05]  /*36c0*/  @!P0 BRA `(.L_x_61) ;  /* 0x0000005400a48947 */ /* 0x002fea0003800000 */
.L_x_60:
[----:B------:R-:W-:Y:S01]  /*36d0*/  UISETP.NE.AND UP1, UPT, UR12, 0x1, UPT ;  /* 0x000000010c00788c */ /* 0x000fe2000bf25270 */
[----:B------:R-:W-:Y:S01]  /*36e0*/  PLOP3.LUT P2, PT, PT, PT, PT, 0x80, 0x8 ;  /* 0x000000000008781c */ /* 0x000fe20003f4f070 */
[----:B------:R-:W-:Y:S02]  /*36f0*/  UIADD3 UR14, UPT, UPT, UR17, 0x1, URZ ;  /* 0x00000001110e7890 */ /* 0x000fe4000fffe0ff */
[----:B------:R-:W-:Y:S02]  /*3700*/  ULEA UR28, UR17, UR11, 0xa ;  /* 0x0000000b111c7291 */ /* 0x000fe4000f8e50ff */
[----:B------:R-:W-:Y:S01]  /*3710*/  UISETP.NE.AND UP2, UPT, UR14, 0x8, UPT ;  /* 0x000000080e00788c */ /* 0x000fe2000bf45270 */
[----:B------:R-:W-:Y:S01]  /*3720*/  PLOP3.LUT P0, PT, PT, PT, UP1, 0x80, 0x8 ;  /* 0x000000000008781c */ /* 0x000fe20003f0f018 */
[----:B------:R-:W-:Y:S02]  /*3730*/  UIADD3 UR40, UPT, UPT, UR28, 0x40, URZ ;  /* 0x000000401c287890 */ /* 0x000fe4000fffe0ff */
[----:B------:R-:W-:Y:S02]  /*3740*/  USEL UR27, URZ, 0x1, UP2 ;  /* 0x00000001ff1b7887 */ /* 0x000fe40009000000 */
[----:B------:R-:W-:Y:S02]  /*3750*/  USEL UR14, UR14, URZ, UP2 ;  /* 0x000000ff0e0e7287 */ /* 0x000fe40009000000 */
[----:B------:R-:W-:Y:S02]  /*3760*/  UIADD3 UR36, UPT, UPT, UR28, 0x80, URZ ;  /* 0x000000801c247890 */ /* 0x000fe4000fffe0ff */
[----:B------:R-:W-:Y:S01]  /*3770*/  @UP1 ULEA UR26, UR14, UR5, 0x3 ;  /* 0x000000050e1a1291 */ /* 0x000fe2000f8e18ff */
[----:B------:R-:W-:Y:S01]  /*3780*/  LOP3.LUT R8, R8, UR27, RZ, 0x3c, !PT ;  /* 0x0000001b08087c12 */ /* 0x000fe2000f8e3cff */
[----:B------:R-:W-:Y:S02]  /*3790*/  UIADD3 UR32, UPT, UPT, UR28, 0xc0, URZ ;  /* 0x000000c01c207890 */ /* 0x000fe4000fffe0ff */
[----:B------:R-:W-:Y:S01]  /*37a0*/  UIADD3 UR6, UPT, UPT, UR6, 0x40, URZ ;  /* 0x0000004006067890 */ /* 0x000fe2000fffe0ff */
[----:B-1----:R-:W-:Y:S01]  /*37b0*/  @P0 SHF.L.U32 R0, R8, 0x1f, RZ ;  /* 0x0000001f08000819 */ /* 0x002fe200000006ff */
[----:B------:R-:W-:Y:S01]  /*37c0*/  UIADD3 UR12, UPT, UPT, UR12, -0x1, URZ ;  /* 0xffffffff0c0c7890 */ /* 0x000fe2000fffe0ff */
[----:B------:R-:W-:Y:S02]  /*37d0*/  UMOV UR29, 0x20004020 ;  /* 0x20004020001d7882 */ /* 0x000fe40000000000 */
[----:B------:R2:W3:Y:S01]  /*37e0*/  @P0 SYNCS.PHASECHK.TRANS64.TRYWAIT P2, [UR26], R0 ;  /* 0x00000000ff0005a7 */ /* 0x0004e2000804111a */
[----:B------:R-:W-:Y:S01]  /*37f0*/  ULEA UR26, UR17, UR10, 0x9 ;  /* 0x0000000a111a7291 */ /* 0x000fe2000f8e48ff */
[----:B------:R-:W-:Y:S01]  /*3800*/  UMOV UR27, 0x40004040 ;  /* 0x40004040001b7882 */ /* 0x000fe20000000000 */
[----:B------:R-:W-:Y:S02]  /*3810*/  UMOV UR41, 0x20004020 ;  /* 0x2000402000297882 */ /* 0x000fe40000000000 */
[----:B------:R-:W-:Y:S02]  /*3820*/  UIADD3 UR38, UPT, UPT, UR26, 0x2, URZ ;  /* 0x000000021a267890 */ /* 0x000fe4000fffe0ff */
[----:B------:R-:W-:Y:S02]  /*3830*/  UIADD3 UR34, UPT, UPT, UR26, 0x4, URZ ;  /* 0x000000041a227890 */ /* 0x000fe4000fffe0ff */
[----:B------:R-:W-:Y:S01]  /*3840*/  UIADD3 UR30, UPT, UPT, UR26, 0x6, URZ ;  /* 0x000000061a1e7890 */ /* 0x000fe2000fffe0ff */
[----:B------:R2:W-:Y:S01]  /*3850*/  UTCHMMA gdesc[UR26], gdesc[UR28], tmem[UR8], tmem[UR24], idesc[UR25], UP4 ;  /* 0x00ff181c1a0075ea */ /* 0x0005e2000a000008 */
[----:B------:R-:W-:Y:S01]  /*3860*/  UPLOP3.LUT UP4, UPT, UPT, UPT, UPT, 0x80, 0x8 ;  /* 0x000000000008789c */ /* 0x000fe20003f8f070 */
[----:B------:R-:W-:Y:S01]  /*3870*/  UMOV UR39, 0x40004040 ;  /* 0x4000404000277882 */ /* 0x000fe20000000000 */
[----:B------:R-:W-:Y:S01]  /*3880*/  UMOV UR37, 0x20004020 ;  /* 0x2000402000257882 */ /* 0x000fe20000000000 */
[----:B------:R2:W-:Y:S01]  /*3890*/  UTCHMMA gdesc[UR38], gdesc[UR40], tmem[UR8], tmem[UR22], idesc[UR23], UPT ;  /* 0x00ff1628260075ea */ /* 0x0005e2000b800008 */
[----:B------:R-:W-:Y:S01]  /*38a0*/  UMOV UR35, 0x40004040 ;  /* 0x4000404000237882 */ /* 0x000fe20000000000 */
[----:B------:R-:W-:Y:S01]  /*38b0*/  UMOV UR33, 0x20004020 ;  /* 0x2000402000217882 */ /* 0x000fe20000000000 */
[----:B------:R-:W-:Y:S01]  /*38c0*/  UMOV UR31, 0x40004040 ;  /* 0x40004040001f7882 */ /* 0x000fe20000000000 */
[----:B------:R2:W-:Y:S01]  /*38d0*/  UTCHMMA gdesc[UR34], gdesc[UR36], tmem[UR8], tmem[UR20], idesc[UR21], UPT ;  /* 0x00ff1424220075ea */ /* 0x0005e2000b800008 */
[----:B------:R2:W-:Y:S01]  /*38e0*/  UTCHMMA gdesc[UR30], gdesc[UR32], tmem[UR8], tmem[UR18], idesc[UR19], UPT ;  /* 0x00ff12201e0075ea */ /* 0x0005e2000b800008 */
[----:B------:R2:W-:Y:S01]  /*38f0*/  UTCBAR [UR6], URZ ;  /* 0x000000ff060073e9 */ /* 0x0005e200080000ff */
[----:B------:R-:W-:Y:S01]  /*3900*/  UMOV UR17, UR14 ;  /* 0x0000000e00117c82 */ /* 0x000fe20008000000 */
[----:B------:R-:W-:Y:S05]  /*3910*/  BRA.U UP0, `(.L_x_62) ;  /* 0xfffffffd00507547 */ /* 0x000fea000b83ffff */
.L_x_59:
[----:B------:R-:W-:Y:S01]  /*3920*/  UIADD3 UR15, UPT, UPT, UR15, 0x1, URZ ;  /* 0x000000010f0f7890 */ /* 0x000fe2000fffe0ff */
[C---:B------:R-:W-:Y:S01]  /*3930*/  ISETP.NE.AND P0, PT, R10.reuse, 0x2, PT ;  /* 0x000000020a00780c */ /* 0x040fe20003f05270 */
[----:B------:R-:W-:Y:S02]  /*3940*/  UIADD3 UR7, UPT, UPT, UR7, 0xf0, URZ ;  /* 0x000000f007077890 */ /* 0x000fe4000fffe0ff */
[----:B------:R-:W-:Y:S01]  /*3950*/  UISETP.NE.AND UP0, UPT, UR15, 0x4, UPT ;  /* 0x000000040f00788c */ /* 0x000fe2000bf05270 */
[----:B-12---:R-:W-:Y:S02]  /*3960*/  SEL R0, RZ, 0x1, P0 ;  /* 0x00000001ff007807 */ /* 0x006fe40000000000 */
[----:B------:R-:W-:Y:S01]  /*3970*/  SEL R10, R10, RZ, P0 ;  /* 0x000000ff0a0a7207 */ /* 0x000fe20000000000 */
[----:B------:R-:W-:Y:S01]  /*3980*/  USEL UR6, URZ, 0x1, UP0 ;  /* 0x00000001ff067887 */ /* 0x000fe20008000000 */
[----:B------:R-:W-:Y:S01]  /*3990*/  LOP3.LUT R9, R9, R0, RZ, 0x3c, !PT ;  /* 0x0000000009097212 */ /* 0x000fe200078e3cff */
[----:B------:R-:W-:Y:S01]  /*39a0*/  USEL UR15, UR15, URZ, UP0 ;  /* 0x000000ff0f0f7287 */ /* 0x000fe20008000000 */
[----:B------:R1:W-:Y:S03]  /*39b0*/  UTCBAR [UR7], URZ ;  /* 0x000000ff070073e9 */ /* 0x0003e600080000ff */
[----:B------:R-:W-:Y:S01]  /*39c0*/  LOP3.LUT R11, R11, UR6, RZ, 0x3c, !PT ;  /* 0x000000060b0b7c12 */ /* 0x000fe2000f8e3cff */
[----:B------:R-:W-:Y:S07]  /*39d0*/  @P1 BRA `(.L_x_63) ;  /* 0xfffffff800881947 */ /* 0x000fee000383ffff */
[----:B------:R-:W2:Y:S01]  /*39e0*/  S2UR UR4, SR_CgaCtaId ;  /* 0x00000000000479c3 */ /* 0x000ea20000008800 */
[----:B------:R-:W-:Y:S01]  /*39f0*/  ELECT P0, URZ, PT ;  /* 0x0000000000ff782f */ /* 0x000fe20003800000 */
[----:B------:R-:W-:Y:S01]  /*3a00*/  IMAD.MOV.U32 R0, RZ, RZ, 0x1 ;  /* 0x00000001ff007424 */ /* 0x000fe200078e00ff */
[----:B------:R-:W-:Y:S01]  /*3a10*/  UIADD3 UR5, UPT, UPT, UR5, 0x110, URZ ;  /* 0x0000011005057890 */ /* 0x000fe2000fffe0ff */
[----:B------:R-:W-:Y:S01]  /*3a20*/  SHF.L.U32 R2, R11, 0x1f, RZ ;  /* 0x0000001f0b027819 */ /* 0x000fe200000006ff */
[----:B------:R-:W-:-:S03]  /*3a30*/  UMOV UR6, 0x40 ;  /* 0x0000004000067882 */ /* 0x000fc60000000000 */
[----:B------:R-:W-:Y:S01]  /*3a40*/  UVIRTCOUNT.DEALLOC.SMPOOL 0x80 ;  /* 0x000000800000784c */ /* 0x000fe20000000000 */
[----:B--2---:R-:W-:Y:S02]  /*3a50*/  ULEA UR4, UR4, UR6, 0x18 ;  /* 0x0000000604047291 */ /* 0x004fe4000f8ec0ff */
[----:B------:R-:W-:-:S07]  /*3a60*/  ULEA UR6, UR15, UR5, 0x3 ;  /* 0x000000050f067291 */ /* 0x000fce000f8e18ff */
[----:B------:R2:W-:Y:S02]  /*3a70*/  @P0 STS.U8 [UR4+0x1c], R0 ;  /* 0x00001c00ff000988 */ /* 0x0005e40008000004 */
[----:B------:R-:W4:Y:S02]  /*3a80*/  SYNCS.PHASECHK.TRANS64.TRYWAIT P0, [UR6], R2 ;  /* 0x00000002ff0075a7 */ /* 0x000f240008001106 */
[----:B--2-4-:R-:W-:Y:S05]  /*3a90*/  @!P0 BRA `(.L_x_64) ;  /* 0x0000005000c88947 */ /* 0x014fea0003800000 */
.L_x_163:
[----:B-1----:R-:W-:-:S04]  /*3aa0*/  UIADD3 UR7, UPT, UPT, UR15, 0x1, URZ ;  /* 0x000000010f077890 */ /* 0x002fc8000fffe0ff */
[----:B------:R-:W-:-:S04]  /*3ab0*/  UISETP.NE.AND UP0, UPT, UR7, 0x4, UPT ;  /* 0x000000040700788c */ /* 0x000fc8000bf05270 */
[----:B------:R-:W-:Y:S02]  /*3ac0*/  USEL UR8, URZ, 0x1, UP0 ;  /* 0x00000001ff087887 */ /* 0x000fe40008000000 */
[----:B------:R-:W-:-:S04]  /*3ad0*/  USEL UR7, UR7, URZ, UP0 ;  /* 0x000000ff07077287 */ /* 0x000fc80008000000 */
[----:B------:R-:W-:Y:S01]  /*3ae0*/  ULEA UR6, UR7, UR5, 0x3 ;  /* 0x0000000507067291 */ /* 0x000fe2000f8e18ff */
[----:B--2---:R-:W-:-:S04]  /*3af0*/  LOP3.LUT R2, R11, UR8, RZ, 0x3c, !PT ;  /* 0x000000080b027c12 */ /* 0x004fc8000f8e3cff */
[----:B------:R-:W-:-:S04]  /*3b00*/  SHF.L.U32 R3, R2, 0x1f, RZ ;  /* 0x0000001f02037819 */ /* 0x000fc800000006ff */
[----:B------:R-:W1:Y:S02]  /*3b10*/  SYNCS.PHASECHK.TRANS64.TRYWAIT P0, [UR6], R3 ;  /* 0x00000003ff0075a7 */ /* 0x000e640008001106 */
[----:B-1----:R-:W-:Y:S05]  /*3b20*/  @!P0 BRA `(.L_x_65) ;  /* 0x0000005000bc8947 */ /* 0x002fea0003800000 */
.L_x_165:
        /* <DEDUP_REMOVED lines=9> */
.L_x_167:
[----:B------:R-:W-:-:S04]  /*3bc0*/  UIADD3 UR7, UPT, UPT, UR7, 0x1, URZ ;  /* 0x0000000107077890 */ /* 0x000fc8000fffe0ff */
[----:B------:R-:W-:-:S04]  /*3bd0*/  UISETP.NE.AND UP0, UPT, UR7, 0x4, UPT ;  /* 0x000000040700788c */ /* 0x000fc8000bf05270 */
[----:B------:R-:W-:Y:S02]  /*3be0*/  USEL UR6, URZ, 0x1, UP0 ;  /* 0x00000001ff067887 */ /* 0x000fe40008000000 */
[----:B------:R-:W-:-:S04]  /*3bf0*/  USEL UR7, UR7, URZ, UP0 ;  /* 0x000000ff07077287 */ /* 0x000fc80008000000 */
[----:B------:R-:W-:Y:S01]  /*3c00*/  ULEA UR7, UR7, UR5, 0x3 ;  /* 0x0000000507077291 */ /* 0x000fe2000f8e18ff */
[----:B------:R-:W-:-:S04]  /*3c10*/  LOP3.LUT R2, R2, UR6, RZ, 0x3c, !PT ;  /* 0x0000000602027c12 */ /* 0x000fc8000f8e3cff */
[----:B------:R-:W-:-:S04]  /*3c20*/  SHF.L.U32 R2, R2, 0x1f, RZ ;  /* 0x0000001f02027819 */ /* 0x000fc800000006ff */
[----:B------:R-:W2:Y:S02]  /*3c30*/  SYNCS.PHASECHK.TRANS64.TRYWAIT P0, [UR7], R2 ;  /* 0x00000002ff0075a7 */ /* 0x000ea40008001107 */
[----:B--2---:R-:W-:Y:S05]  /*3c40*/  @!P0 BRA `(.L_x_67) ;  /* 0x0000005000a48947 */ /* 0x004fea0003800000 */
.L_x_169:
[----:B------:R-:W-:Y:S01]  /*3c50*/  NOP ;  /* 0x0000000000007918 */ /* 0x000fe20000000000 */
[----:B-1----:R-:W1:Y:S01]  /*3c60*/  LDS R0, [UR4+0x14] ;  /* 0x00001404ff007984 */ /* 0x002e620008000800 */
[----:B------:R-:W-:Y:S01]  /*3c70*/  ULOP3.LUT UR6, UR16, 0xffff, URZ, 0xc0, !UPT ;  /* 0x0000ffff10067892 */ /* 0x000fe2000f8ec0ff */
[----:B------:R-:W-:Y:S01]  /*3c80*/  UMOV UR8, 0xffff ;  /* 0x0000ffff00087882 */ /* 0x000fe20000000000 */
[----:B------:R-:W-:Y:S02]  /*3c90*/  UMOV UR5, 0x1 ;  /* 0x0000000100057882 */ /* 0x000fe40000000000 */
[----:B------:R-:W-:-:S04]  /*3ca0*/  USHF.R.U32.HI UR6, URZ, 0x5, UR6 ;  /* 0x00000005ff067899 */ /* 0x000fc80008011606 */
[----:B------:R-:W-:Y:S02]  /*3cb0*/  USHF.L.U32 UR8, UR8, UR6, URZ ;  /* 0x0000000608087299 */ /* 0x000fe400080006ff */
[----:B------:R-:W-:-:S04]  /*3cc0*/  USHF.L.U32 UR5, UR5, UR6, URZ ;  /* 0x0000000605057299 */ /* 0x000fc800080006ff */
[----:B-1----:R-:W-:-:S04]  /*3cd0*/  LOP3.LUT R0, R0, UR8, RZ, 0xc0, !PT ;  /* 0x0000000800007c12 */ /* 0x002fc8000f8ec0ff */
[----:B------:R-:W-:-:S13]  /*3ce0*/  ISETP.NE.AND P0, PT, R0, UR8, PT ;  /* 0x0000000800007c0c */ /* 0x000fda000bf05270 */
[----:B------:R-:W-:Y:S05]  /*3cf0*/  @P0 BRA `(.L_x_68) ;  /* 0x0000000000580947 */ /* 0x000fea0003800000 */
[----:B------:R-:W1:Y:S02]  /*3d00*/  LDS R0, [UR4+0x18] ;  /* 0x00001804ff007984 */ /* 0x000e640008000800 */
[----:B-1----:R-:W-:-:S04]  /*3d10*/  LOP3.LUT R0, R0, UR5, RZ, 0xc0, !PT ;  /* 0x0000000500007c12 */ /* 0x002fc8000f8ec0ff */
[----:B------:R-:W-:-:S13]  /*3d20*/  ISETP.NE.AND P0, PT, R0, UR5, PT ;  /* 0x0000000500007c0c */ /* 0x000fda000bf05270 */
[----:B------:R-:W-:Y:S05]  /*3d30*/  @P0 BRA `(.L_x_69) ;  /* 0x00000000003c0947 */ /* 0x000fea0003800000 */
[----:B------:R-:W1:Y:S01]  /*3d40*/  S2R R2, SR_LANEID ;  /* 0x0000000000027919 */ /* 0x000e620000000000 */
[----:B------:R-:W-:Y:S01]  /*3d50*/  ULOP3.LUT UR8, URZ, UR8, URZ, 0x33, !UPT ;  /* 0x00000008ff087292 */ /* 0x000fe2000f8e33ff */
[----:B------:R-:W-:Y:S02]  /*3d60*/  VOTEU.ANY UR7, UPT, PT ;  /* 0x0000000000077886 */ /* 0x000fe400038e0100 */
[----:B------:R-:W-:-:S03]  /*3d70*/  UFLO.U32 UR7, UR7 ;  /* 0x00000007000772bd */ /* 0x000fc600080e0000 */
[----:B------:R-:W-:-:S04]  /*3d80*/  IMAD.U32 R0, RZ, RZ, UR8 ;  /* 0x00000008ff007e24 */ /* 0x000fc8000f8e00ff */
[----:B------:R2:W4:Y:S02]  /*3d90*/  REDUX UR6, R0 ;  /* 0x00000000000673c4 */ /* 0x0005240000000000 */
[----:B------:R1:W-:Y:S02]  /*3da0*/  UTCATOMSWS.AND URZ, UR8 ;  /* 0x0000000800ff79e3 */ /* 0x0003e40008000000 */
[----:B-1----:R-:W-:Y:S02]  /*3db0*/  ISETP.EQ.U32.AND P0, PT, R2, UR7, PT ;  /* 0x0000000702007c0c */ /* 0x002fe4000bf02070 */
[----:B--2---:R-:W-:Y:S02]  /*3dc0*/  LOP3.LUT R0, RZ, UR5, RZ, 0x33, !PT ;  /* 0x00000005ff007c12 */ /* 0x004fe4000f8e33ff */
[----:B----4-:R-:W-:Y:S02]  /*3dd0*/  MOV R2, UR6 ;  /* 0x0000000600027c02 */ /* 0x010fe40008000f00 */
[----:B------:R-:W1:Y:S07]  /*3de0*/  REDUX UR5, R0 ;  /* 0x00000000000573c4 */ /* 0x000e6e0000000000 */
[----:B------:R2:W-:Y:S01]  /*3df0*/  @P0 ATOMS.AND RZ, [UR4+0x14], R2 ;  /* 0x00001402ffff098c */ /* 0x0005e2000a800004 */
[----:B-1----:R-:W-:-:S05]  /*3e00*/  IMAD.U32 R0, RZ, RZ, UR5 ;  /* 0x00000005ff007e24 */ /* 0x002fca000f8e00ff */
[----:B------:R2:W-:Y:S01]  /*3e10*/  @P0 ATOMS.AND RZ, [UR4+0x18], R0 ;  /* 0x00001800ffff098c */ /* 0x0005e2000a800004 */
[----:B------:R-:W-:Y:S05]  /*3e20*/  BRA `(.L_x_70) ;  /* 0x0000000000147947 */ /* 0x000fea0003800000 */
.L_x_69:
[----:B------:R-:W-:Y:S02]  /*3e30*/  MOV R2, 0x3e50 ;  /* 0x00003e5000027802 */ /* 0x000fe40000000f00 */
[----:B---3-5:R-:W-:Y:S05]  /*3e40*/  CALL.REL.NOINC `($__internal_0_$__cuda_sm10x_tcgen05_guardrail_trap_col_being_dealloced_not_returned_by_alloc) ;  /* 0x00000054008c7944 */ /* 0x028fea0003c00000 */
[----:B------:R-:W-:Y:S05]  /*3e50*/  BRA `(.L_x_70) ;  /* 0x0000000000087947 */ /* 0x000fea0003800000 */
.L_x_68:
[----:B------:R-:W-:Y:S02]  /*3e60*/  MOV R2, 0x3e80 ;  /* 0x00003e8000027802 */ /* 0x000fe40000000f00 */
[----:B---3-5:R-:W-:Y:S05]  /*3e70*/  CALL.REL.NOINC `($__internal_2_$__cuda_sm10x_tcgen05_guardrail_trap_unallocated_columns_being_dealloced) ;  /* 0x0000005400987944 */ /* 0x028fea0003c00000 */
.L_x_70:
[----:B------:R-:W-:Y:S01]  /*3e80*/  NOP ;  /* 0x0000000000007918 */ /* 0x000fe20000000000 */
[----:B------:R-:W-:Y:S05]  /*3e90*/  EXIT ;  /* 0x000000000000794d */ /* 0x000fea0003800000 */
.L_x_52:
[----:B------:R-:W-:-:S09]  /*3ea0*/  UISETP.NE.OR UP2, UPT, UR8, 0x3, !UP2 ;  /* 0x000000030800788c */ /* 0x000fd2000d745670 */
[----:B------:R-:W-:Y:S05]  /*3eb0*/  BRA.U UP2, `(.L_x_71) ;  /* 0x0000001102087547 */ /* 0x000fea000b800000 */
[----:B------:R-:W1:Y:S01]  /*3ec0*/  LDC R0, c[0x0][0xb30] ;  /* 0x0002cc00ff007b82 */ /* 0x000e620000000800 */
[----:B------:R-:W2:Y:S01]  /*3ed0*/  LDCU.64 UR8, c[0x0][0x888] ;  /* 0x00011100ff0877ac */ /* 0x000ea20008000a00 */
[----:B------:R-:W-:Y:S01]  /*3ee0*/  IMAD.MOV.U32 R30, RZ, RZ, 0x1 ;  /* 0x00000001ff1e7424 */ /* 0x000fe200078e00ff */
[----:B------:R-:W-:Y:S01]  /*3ef0*/  CS2R R28, SRZ ;  /* 0x00000000001c7805 */ /* 0x000fe2000001ff00 */
[----:B------:R-:W-:Y:S01]  /*3f00*/  IMAD.MOV.U32 R25, RZ, RZ, 0x2000 ;  /* 0x00002000ff197424 */ /* 0x000fe200078e00ff */
[----:B------:R-:W4:Y:S03]  /*3f10*/  LDCU.64 UR4, c[0x0][0x890] ;  /* 0x00011200ff0477ac */ /* 0x000f260008000a00 */
[----:B------:R-:W3:Y:S01]  /*3f20*/  LDC R24, c[0x0][0x370] ;  /* 0x0000dc00ff187b82 */ /* 0x000ee20000000800 */
[----:B------:R-:W-:Y:S01]  /*3f30*/  UMOV UR7, 0x400 ;  /* 0x0000040000077882 */ /* 0x000fe20000000000 */
[----:B------:R-:W-:-:S02]  /*3f40*/  UPLOP3.LUT UP1, UPT, UPT, UPT, UPT, 0x40, 0x4 ;  /* 0x000000000004789c */ /* 0x000fc40003f2e870 */
[----:B------:R-:W-:-:S04]  /*3f50*/  ULEA UR7, UR37, UR7, 0x18 ;  /* 0x0000000725077291 */ /* 0x000fc8000f8ec0ff */
[----:B------:R-:W3:Y:S01]  /*3f60*/  LDC R3, c[0x0][0xb0c] ;  /* 0x0002c300ff037b82 */ /* 0x000ee20000000800 */
[----:B------:R-:W-:Y:S02]  /*3f70*/  UIADD3 UR13, UPT, UPT, UR7, 0x98, URZ ;  /* 0x00000098070d7890 */ /* 0x000fe4000fffe0ff */
[----:B--2---:R-:W-:Y:S02]  /*3f80*/  UISETP.NE.U32.AND UP2, UPT, UR8, URZ, UPT ;  /* 0x000000ff0800728c */ /* 0x004fe4000bf45070 */
[----:B------:R-:W-:Y:S02]  /*3f90*/  UIADD3 UR33, UPT, UPT, UR7, 0x80, URZ ;  /* 0x0000008007217890 */ /* 0x000fe4000fffe0ff */
[----:B----4-:R-:W-:Y:S01]  /*3fa0*/  UISETP.NE.U32.AND UP3, UPT, UR4, URZ, UPT ;  /* 0x000000ff0400728c */ /* 0x010fe2000bf65070 */
[----:B------:R-:W2:Y:S01]  /*3fb0*/  LDC R18, c[0x0][0xb20] ;  /* 0x0002c800ff127b82 */ /* 0x000ea20000000800 */
[----:B-1----:R-:W-:Y:S01]  /*3fc0*/  ISETP.NE.AND P1, PT, R0, 0x1, PT ;  /* 0x000000010000780c */ /* 0x002fe20003f25270 */
[----:B------:R-:W-:-:S02]  /*3fd0*/  UISETP.NE.AND.EX UP2, UPT, UR9, URZ, UPT, UP2 ;  /* 0x000000ff0900728c */ /* 0x000fc4000bf45320 */
[----:B------:R-:W-:Y:S02]  /*3fe0*/  UIADD3 UR25, UPT, UPT, UR7, 0x88, URZ ;  /* 0x0000008807197890 */ /* 0x000fe4000fffe0ff */
[----:B------:R-:W-:Y:S02]  /*3ff0*/  UIADD3 UR17, UPT, UPT, UR7, 0x90, URZ ;  /* 0x0000009007117890 */ /* 0x000fe4000fffe0ff */
[----:B-----5:R-:W1:Y:S01]  /*4000*/  LDC.64 R32, c[0x0][0x348] ;  /* 0x0000d200ff207b82 */ /* 0x020e620000000a00 */
[----:B------:R-:W-:Y:S02]  /*4010*/  UPRMT UR13, UR37, 0x654, UR13 ;  /* 0x00000654250d7896 */ /* 0x000fe4000800000d */
[----:B------:R-:W-:-:S05]  /*4020*/  UISETP.NE.AND.EX UP3, UPT, UR5, URZ, UPT, UP3 ;  /* 0x000000ff0500728c */ /* 0x000fca000bf65330 */
[----:B------:R-:W4:Y:S08]  /*4030*/  LDC.64 R16, c[0x0][0xb10] ;  /* 0x0002c400ff107b82 */ /* 0x000f300000000a00 */
[----:B------:R-:W1:Y:S08]  /*4040*/  LDC.64 R6, c[0x0][0xb18] ;  /* 0x0002c600ff067b82 */ /* 0x000e700000000a00 */
[----:B------:R-:W1:Y:S08]  /*4050*/  LDC.64 R4, c[0x0][0xb28] ;  /* 0x0002ca00ff047b82 */ /* 0x000e700000000a00 */
[----:B--23--:R-:W1:Y:S02]  /*4060*/  LDC R19, c[0x0][0x374] ;  /* 0x0000dd00ff137b82 */ /* 0x00ce640000000800 */
.L_x_82:
[C---:B------:R-:W-:Y:S02]  /*4070*/  LEA R0, R29.reuse, UR7, 0x3 ;  /* 0x000000071d007c11 */ /* 0x040fe4000f8e18ff */
[----:B------:R-:W-:Y:S02]  /*4080*/  SHF.L.U32 R2, R28, 0x1f, RZ ;  /* 0x0000001f1c027819 */ /* 0x000fe400000006ff */
[----:B------:R-:W-:Y:S02]  /*4090*/  LEA R20, R29, UR7, 0x4 ;  /* 0x000000071d147c11 */ /* 0x000fe4000f8e20ff */
[----:B--2---:R-:W2:Y:S02]  /*40a0*/  SYNCS.PHASECHK.TRANS64.TRYWAIT P0, [R0+URZ+0xd0], R2 ;  /* 0x0000d002000075a7 */ /* 0x004ea400080011ff */
[----:B--2---:R-:W-:Y:S05]  /*40b0*/  @!P0 BRA `(.L_x_72) ;  /* 0x0000004c00a08947 */ /* 0x004fea0003800000 */
.L_x_170:
[----:B------:R-:W-:Y:S01]  /*40c0*/  ISETP.GE.AND P0, PT, R26, 0x1, PT ;  /* 0x000000011a00780c */ /* 0x000fe20003f06270 */
[----:B------:R-:W3:Y:S01]  /*40d0*/  LDS.128 R20, [R20+0x160] ;  /* 0x0001600014147984 */ /* 0x000ee20000000c00 */
[----:B--2---:R-:W-:Y:S01]  /*40e0*/  VIADD R0, R0, 0xe0 ;  /* 0x000000e000007836 */ /* 0x004fe20000000000 */
[----:B------:R-:W-:Y:S01]  /*40f0*/  @!PT LDS RZ, [RZ] ;  /* 0x00000000fffff984 */ /* 0x000fe20000000800 */
[----:B------:R-:W-:Y:S01]  /*4100*/  @!PT LDS RZ, [RZ] ;  /* 0x00000000fffff984 */ /* 0x000fe20000000800 */
[----:B------:R-:W-:Y:S01]  /*4110*/  @!PT LDS RZ, [RZ] ;  /* 0x00000000fffff984 */ /* 0x000fe20000000800 */
[----:B------:R-:W-:Y:S01]  /*4120*/  @!PT LDS RZ, [RZ] ;  /* 0x00000000fffff984 */ /* 0x000fe20000000800 */
[----:B------:R2:W-:Y:S06]  /*4130*/  MEMBAR.ALL.CTA ;  /* 0x0000000000007992 */ /* 0x0005ec0000008000 */
[----:B--2---:R-:W2:Y:S01]  /*4140*/  FENCE.VIEW.ASYNC.S ;  /* 0x00000000000073c6 */ /* 0x004ea20000000000 */
[----:B------:R-:W-:Y:S04]  /*4150*/  PRMT R0, RZ, 0x654, R0 ;  /* 0x00000654ff007816 */ /* 0x000fe80000000000 */
[----:B--2---:R2:W-:Y:S01]  /*4160*/  SYNCS.ARRIVE.TRANS64.RED.A1T0 RZ, [R0+URZ], RZ ;  /* 0x000000ff00ff79a7 */ /* 0x0045e200081004ff */
[----:B---3--:R-:W-:Y:S11]  /*4170*/  LOP3.LUT P3, RZ, R22, 0x1, RZ, 0xc0, !PT ;  /* 0x0000000116ff7812 */ /* 0x008ff6000786c0ff */
[----:B------:R-:W-:Y:S02]  /*4180*/  @!UPT UIADD3 URZ, UPT, UPT, URZ, URZ, URZ ;  /* 0x000000fffffff290 */ /* 0x000fe4000fffe0ff */
[----:B------:R-:W-:Y:S02]  /*4190*/  @P3 MOV R11, R20 ;  /* 0x00000014000b3202 */ /* 0x000fe40000000f00 */
[----:B------:R-:W-:Y:S01]  /*41a0*/  @P3 LOP3.LUT R10, R21, 0xffff, RZ, 0xc0, !PT ;  /* 0x0000ffff150a3812 */ /* 0x000fe200078ec0ff */
[----:B--2---:R-:W-:Y:S06]  /*41b0*/  @!P0 BRA `(.L_x_73) ;  /* 0x0000000000a48947 */ /* 0x004fec0003800000 */
[-C--:B-1----:R-:W-:Y:S01]  /*41c0*/  IMAD.HI.U32 R0, R19, R7.reuse, RZ ;  /* 0x0000000713007227 */ /* 0x082fe200078e00ff */
[----:B------:R-:W-:Y:S02]  /*41d0*/  ISETP.NE.AND P0, PT, R6, 0x1, PT ;  /* 0x000000010600780c */ /* 0x000fe40003f05270 */
[----:B------:R-:W-:Y:S01]  /*41e0*/  ISETP.NE.AND P2, PT, R26, 0x1, PT ;  /* 0x000000011a00780c */ /* 0x000fe20003f45270 */
[----:B----4-:R-:W-:Y:S01]  /*41f0*/  IMAD.HI.U32 R9, R24, R16, RZ ;  /* 0x0000001018097227 */ /* 0x010fe200078e00ff */
[----:B------:R-:W-:Y:S02]  /*4200*/  SHF.R.U32.HI R0, RZ, R18, R0 ;  /* 0x00000012ff007219 */ /* 0x000fe40000011600 */
[----:B------:R-:W-:Y:S01]  /*4210*/  ISETP.NE.AND P4, PT, R3, 0x1, PT ;  /* 0x000000010300780c */ /* 0x000fe20003f85270 */
[----:B------:R-:W-:Y:S01]  /*4220*/  IMAD.HI.U32 R13, R10, R7, RZ ;  /* 0x000000070a0d7227 */ /* 0x000fe200078e00ff */
[----:B------:R-:W-:Y:S02]  /*4230*/  SHF.R.U32.HI R9, RZ, R17, R9 ;  /* 0x00000011ff097219 */ /* 0x000fe40000011609 */
[----:B------:R-:W-:Y:S01]  /*4240*/  SEL R0, R19, R0, !P0 ;  /* 0x0000000013007207 */ /* 0x000fe20004000000 */
[----:B------:R-:W-:Y:S01]  /*4250*/  IMAD.HI.U32 R12, R11, R16, RZ ;  /* 0x000000100b0c7227 */ /* 0x000fe200078e00ff */
[----:B------:R-:W-:Y:S03]  /*4260*/  SEL R9, R24, R9, !P4 ;  /* 0x0000000918097207 */ /* 0x000fe60006000000 */
[-C--:B------:R-:W-:Y:S01]  /*4270*/  IMAD.HI.U32 R8, R0, R4.reuse, RZ ;  /* 0x0000000400087227 */ /* 0x080fe200078e00ff */
[----:B------:R-:W-:Y:S03]  /*4280*/  SHF.R.U32.HI R12, RZ, R17, R12 ;  /* 0x00000011ff0c7219 */ /* 0x000fe6000001160c */
[----:B------:R-:W-:Y:S01]  /*4290*/  IMAD.HI.U32 R2, R9, R4, RZ ;  /* 0x0000000409027227 */ /* 0x000fe200078e00ff */
[-C--:B------:R-:W-:Y:S02]  /*42a0*/  @P2 SHF.R.U32.HI R0, RZ, R5.reuse, R8 ;  /* 0x00000005ff002219 */ /* 0x080fe40000011608 */
[----:B------:R-:W-:Y:S02]  /*42b0*/  SHF.R.U32.HI R8, RZ, R18, R13 ;  /* 0x00000012ff087219 */ /* 0x000fe4000001160d */
[----:B------:R-:W-:Y:S01]  /*42c0*/  @P2 SHF.R.U32.HI R9, RZ, R5, R2 ;  /* 0x00000005ff092219 */ /* 0x000fe20000011602 */
[----:B------:R-:W-:Y:S01]  /*42d0*/  IMAD R0, R26, R0, RZ ;  /* 0x000000001a007224 */ /* 0x000fe200078e02ff */
[----:B------:R-:W-:Y:S02]  /*42e0*/  SEL R8, R10, R8, !P0 ;  /* 0x000000080a087207 */ /* 0x000fe40004000000 */
[----:B------:R-:W-:Y:S01]  /*42f0*/  SEL R2, R11, R12, !P4 ;  /* 0x0000000c0b027207 */ /* 0x000fe20006000000 */
[----:B------:R-:W-:Y:S01]  /*4300*/  IMAD R12, R26, R9, RZ ;  /* 0x000000091a0c7224 */ /* 0x000fe200078e02ff */
[C---:B------:R-:W-:Y:S01]  /*4310*/  ISETP.GE.AND P0, PT, R8.reuse, R0, PT ;  /* 0x000000000800720c */ /* 0x040fe20003f06270 */
[----:B------:R-:W-:Y:S03]  /*4320*/  IMAD.HI.U32 R0, R8, R4, RZ ;  /* 0x0000000408007227 */ /* 0x000fe600078e00ff */
[----:B------:R-:W-:Y:S02]  /*4330*/  ISETP.GE.OR P0, PT, R2, R12, P0 ;  /* 0x0000000c0200720c */ /* 0x000fe40000706670 */
[-C--:B------:R-:W-:Y:S04]  /*4340*/  SHF.R.U32.HI R0, RZ, R5.reuse, R0 ;  /* 0x00000005ff007219 */ /* 0x080fe80000011600 */
[----:B------:R-:W-:Y:S05]  /*4350*/  SEL R13, R8, R0, !P2 ;  /* 0x00000000080d7207 */ /* 0x000fea0005000000 */
[----:B------:R-:W-:Y:S02]  /*4360*/  IMAD.MOV R12, RZ, RZ, -R13 ;  /* 0x000000ffff0c7224 */ /* 0x000fe400078e0a0d */
[----:B------:R-:W-:Y:S04]  /*4370*/  @!P0 IMAD.HI.U32 R0, R2, R4, RZ ;  /* 0x0000000402008227 */ /* 0x000fe800078e00ff */
[----:B------:R-:W-:Y:S01]  /*4380*/  IMAD R12, R26, R12, R8 ;  /* 0x0000000c1a0c7224 */ /* 0x000fe200078e0208 */
[----:B------:R-:W-:Y:S04]  /*4390*/  @!P0 SHF.R.U32.HI R0, RZ, R5, R0 ;  /* 0x00000005ff008219 */ /* 0x000fe80000011600 */
[----:B------:R-:W-:Y:S04]  /*43a0*/  @!P0 SEL R0, R2, R0, !P2 ;  /* 0x0000000002008207 */ /* 0x000fe80005000000 */
[----:B------:R-:W-:Y:S01]  /*43b0*/  @!P0 IADD3 R13, PT, PT, R13, -R0, RZ ;  /* 0x800000000d0d8210 */ /* 0x000fe20007ffe0ff */
[----:B------:R-:W-:Y:S01]  /*43c0*/  @!P0 IMAD R0, R9, R12, R0 ;  /* 0x0000000c09008224 */ /* 0x000fe200078e0200 */
[----:B------:R-:W-:Y:S01]  /*43d0*/  IADD3 R9, PT, PT, -R8, RZ, RZ ;  /* 0x000000ff08097210 */ /* 0x000fe20007ffe1ff */
[--C-:B------:R-:W-:Y:S02]  /*43e0*/  IMAD.MOV R12, RZ, RZ, -R2.reuse ;  /* 0x000000ffff0c7224 */ /* 0x100fe400078e0a02 */
[----:B------:R-:W-:Y:S02]  /*43f0*/  @!P0 IMAD R8, R13, R26, R2 ;  /* 0x0000001a0d088224 */ /* 0x000fe400078e0202 */
[----:B------:R-:W-:Y:S02]  /*4400*/  @!P0 IMAD.MOV.U32 R2, RZ, RZ, R0 ;  /* 0x000000ffff028224 */ /* 0x000fe400078e0000 */
[----:B------:R-:W-:Y:S02]  /*4410*/  IMAD R11, R3, R12, R11 ;  /* 0x0000000c030b7224 */ /* 0x000fe400078e020b */
[----:B------:R-:W-:Y:S02]  /*4420*/  IMAD R10, R6, R9, R10 ;  /* 0x00000009060a7224 */ /* 0x000fe400078e020a */
[----:B------:R-:W-:Y:S02]  /*4430*/  IMAD R11, R2, R3, R11 ;  /* 0x00000003020b7224 */ /* 0x000fe400078e020b */
[----:B------:R-:W-:Y:S02]  /*4440*/  IMAD R10, R8, R6, R10 ;  /* 0x00000006080a7224 */ /* 0x000fe400078e020a */
.L_x_73:
[----:B------:R-:W-:Y:S05]  /*4450*/  BRA.U UP1, `(.L_x_74) ;  /* 0x0000000101107547 */ /* 0x000fea000b800000 */
[----:B------:R-:W-:Y:S04]  /*4460*/  MOV R2, UR6 ;  /* 0x0000000600027c02 */ /* 0x000fe80008000f00 */
[----:B------:R-:W-:Y:S04]  /*4470*/  SHF.L.U32 R2, R2, 0x1f, RZ ;  /* 0x0000001f02027819 */ /* 0x000fe800000006ff */
[----:B------:R-:W2:Y:S02]  /*4480*/  SYNCS.PHASECHK.TRANS64.TRYWAIT P0, [UR7+0xc8], R2 ;  /* 0x0000c802ff0075a7 */ /* 0x000ea40008001107 */
[----:B--2---:R-:W-:Y:S05]  /*4490*/  @!P0 BRA `(.L_x_75) ;  /* 0x0000004800bc8947 */ /* 0x004fea0003800000 */
.L_x_74:
[----:B------:R-:W-:Y:S02]  /*44a0*/  R2UR UR35, R15 ;  /* 0x000000000f2372ca */ /* 0x000fe400000e0000 */
[----:B------:R-:W-:Y:S02]  /*44b0*/  R2UR UR34, R14 ;  /* 0x000000000e2272ca */ /* 0x000fe400000e0000 */
[----:B------:R-:W-:Y:S02]  /*44c0*/  ISETP.NE.U32.AND P2, PT, RZ, UR4, PT ;  /* 0x00000004ff007c0c */ /* 0x000fe4000bf45070 */
[----:B------:R-:W-:Y:S02]  /*44d0*/  SHF.L.U32 R14, R30, 0x1f, RZ ;  /* 0x0000001f1e0e7819 */ /* 0x000fe400000006ff */
[----:B------:R-:W-:Y:S05]  /*44e0*/  ISETP.NE.AND.EX P2, PT, RZ, UR5, PT, P2 ;  /* 0x00000005ff007c0c */ /* 0x000fea000bf45320 */
[----:B------:R-:W-:Y:S02]  /*44f0*/  USHF.L.U32 UR35, UR35, 0x6, URZ ;  /* 0x0000000623237899 */ /* 0x000fe400080006ff */
[----:B------:R-:W-:Y:S01]  /*4500*/  USHF.L.U32 UR34, UR34, 0x7, URZ ;  /* 0x0000000722227899 */ /* 0x000fe200080006ff */
[----:B------:R-:W-:Y:S11]  /*4510*/  BRA.U !UP3, `(.L_x_76) ;  /* 0x000000010b347547 */ /* 0x000ff6000b800000 */
[----:B------:R-:W-:Y:S01]  /*4520*/  UPLOP3.LUT UP0, UPT, UPT, UPT, UP2, 0x80, 0x8 ;  /* 0x000000000008789c */ /* 0x000fe20003f0f020 */
[----:B--2---:R-:W-:Y:S02]  /*4530*/  HFMA2 R0, -RZ, RZ, 0, 5.9604644775390625e-08 ;  /* 0x00000001ff007431 */ /* 0x004fe400000001ff */
[----:B------:R-:W-:Y:S03]  /*4540*/  IMAD.MOV.U32 R64, RZ, RZ, 0x1 ;  /* 0x00000001ff407424 */ /* 0x000fe600078e00ff */
[----:B------:R-:W-:Y:S05]  /*4550*/  PLOP3.LUT P0, PT, PT, PT, UP0, 0x80, 0x8 ;  /* 0x000000000008781c */ /* 0x000fea0003f0f008 */
[----:B------:R-:W2:Y:S01]  /*4560*/  @UP0 LDCU.64 UR10, c[0x0][0x888] ;  /* 0x00011100ff0a07ac */ /* 0x000ea20008000a00 */
[----:B------:R-:W-:Y:S07]  /*4570*/  @UP0 UIMAD UR8, UR44, UR4, URZ ;  /* 0x000000042c0802a4 */ /* 0x000fee000f8e02ff */
[----:B------:R-:W-:Y:S01]  /*4580*/  @!P0 PRMT R64, R0, 0x7610, R64 ;  /* 0x0000761000408816 */ /* 0x000fe20000000040 */
[----:B--2---:R-:W-:Y:S03]  /*4590*/  @UP0 UIMAD.WIDE UR10, UR8, 0x4, UR10 ;  /* 0x00000004080a08a5 */ /* 0x004fe6000f8e020a */
[----:B------:R-:W2:Y:S03]  /*45a0*/  @!UP0 LDCU UR8, c[0x0][0x880] ;  /* 0x00011000ff0887ac */ /* 0x000ea60008000800 */
[----:B------:R-:W-:Y:S01]  /*45b0*/  IMAD.U32 R8, RZ, RZ, UR10 ;  /* 0x0000000aff087e24 */ /* 0x000fe2000f8e00ff */
[----:B------:R-:W-:Y:S05]  /*45c0*/  MOV R9, UR11 ;  /* 0x0000000b00097c02 */ /* 0x000fea0008000f00 */
[----:B------:R3:W5:Y:S02]  /*45d0*/  @P0 LDG.E R35, desc[UR48][R8.64] ;  /* 0x0000003008230981 */ /* 0x000764000c1e1900 */
[----:B--23--:R-:W-:Y:S07]  /*45e0*/  @!P0 IMAD.U32 R35, RZ, RZ, UR8 ;  /* 0x00000008ff238e24 */ /* 0x00cfee000f8e00ff */
.L_x_76:
[----:B-----5:R-:W-:Y:S01]  /*45f0*/  @!P2 FSETP.EQ.AND P0, PT, R35, RZ, PT ;  /* 0x000000ff2300a20b */ /* 0x020fe20003f02000 */
[----:B------:R-:W-:Y:S01]  /*4600*/  @!UPT UIADD3 URZ, UPT, UPT, URZ, URZ, URZ ;  /* 0x000000fffffff290 */ /* 0x000fe2000fffe0ff */
[----:B------:R-:W-:Y:S11]  /*4610*/  @!P2 BRA `(.L_x_77) ;  /* 0x000000000014a947 */ /* 0x000ff60003800000 */
[----:B------:R-:W-:Y:S02]  /*4620*/  LOP3.LUT P2, RZ, R64, 0xff, RZ, 0xc0, !PT ;  /* 0x000000ff40ff7812 */ /* 0x000fe4000784c0ff */
[----:B------:R-:W-:Y:S04]  /*4630*/  PLOP3.LUT P0, PT, PT, PT, UP0, 0x80, 0x8 ;  /* 0x000000000008781c */ /* 0x000fe80003f0f008 */
[----:B------:R-:W-:Y:S07]  /*4640*/  PLOP3.LUT P0, PT, P0, PT, PT, 0x8, 0x80 ;  /* 0x000000000080781c */ /* 0x000fee000070e170 */
[----:B------:R-:W-:Y:S11]  /*4650*/  @P2 FSETP.EQ.AND P0, PT, R35, RZ, PT ;  /* 0x000000ff2300220b */ /* 0x000ff60003f02000 */
[----:B------:R-:W-:Y:S02]  /*4660*/  @!UPT UIADD3 URZ, UPT, UPT, URZ, URZ, URZ ;  /* 0x000000fffffff290 */ /* 0x000fe4000fffe0ff */
.L_x_77:
[----:B------:R-:W3:Y:S01]  /*4670*/  SYNCS.PHASECHK.TRANS64.TRYWAIT P2, [UR7+0xa0], R14 ;  /* 0x0000a00eff0075a7 */ /* 0x000ee20008041107 */
[----:B------:R-:W-:Y:S04]  /*4680*/  ELECT P4, URZ, PT ;  /* 0x0000000000ff782f */ /* 0x000fe80003880000 */
[----:B------:R-:W-:Y:S11]  /*4690*/  PLOP3.LUT P4, PT, P0, P4, PT, 0xf2, 0x2f ;  /* 0x00000000002f781c */ /* 0x000ff60000789e72 */
[----:B------:R-:W-:Y:S02]  /*46a0*/  @!UPT UIADD3 URZ, UPT, UPT, URZ, URZ, URZ ;  /* 0x000000fffffff290 */ /* 0x000fe4000fffe0ff */
[----:B-1----:R-:W-:Y:S05]  /*46b0*/  @!P4 IADD3 R8, P0, PT, R32, 0x580, RZ ;  /* 0x000005802008c810 */ /* 0x002fea0007f1e0ff */
[----:B--2---:R-:W-:Y:S01]  /*46c0*/  @!P4 IMAD.X R2, RZ, RZ, R33, P0 ;  /* 0x000000ffff02c224 */ /* 0x004fe200000e0621 */
[----:B---3--:R-:W-:Y:S07]  /*46d0*/  @!P2 BRA `(.L_x_78) ;  /* 0x000000480044a947 */ /* 0x008fee0003800000 */
.L_x_173:
[----:B------:R-:W-:Y:S01]  /*46e0*/  @!P4 R2UR UR8, R2 ;  /* 0x000000000208c2ca */ /* 0x000fe200000e0000 */
[----:B------:R-:W-:Y:S01]  /*46f0*/  VOTEU.ALL UP1, P4 ;  /* 0x0000000000ff7886 */ /* 0x000fe20002020000 */
[----:B------:R-:W-:Y:S01]  /*4700*/  @!P4 R2UR UR9, R8 ;  /* 0x000000000809c2ca */ /* 0x000fe200000e0000 */
[----:B-1----:R-:W-:Y:S01]  /*4710*/  @!P4 IMAD.MOV.U32 R0, RZ, RZ, 0x2000 ;  /* 0x00002000ff00c424 */ /* 0x002fe200078e00ff */
[----:B------:R-:W-:Y:S01]  /*4720*/  UMOV UR10, 0x0 ;  /* 0x00000000000a7882 */ /* 0x000fe20000000000 */
[----:B------:R-:W-:Y:S01]  /*4730*/  UMOV UR11, 0x10000000 ;  /* 0x10000000000b7882 */ /* 0x000fe20000000000 */
[----:B------:R-:W-:Y:S01]  /*4740*/  @!UP1 UIADD3 UR32, UPT, UPT, UR7, 0x400, URZ ;  /* 0x0000040007209890 */ /* 0x000fe2000fffe0ff */
[----:B------:R-:W-:Y:S01]  /*4750*/  VOTEU.ALL UP1, P4 ;  /* 0x0000000000ff7886 */ /* 0x000fe20002020000 */
[----:B------:R-:W-:Y:S05]  /*4760*/  UMOV UR36, UR44 ;  /* 0x0000002c00247c82 */ /* 0x000fea0008000000 */
[----:B------:R-:W-:Y:S01]  /*4770*/  IMAD.U32 R9, RZ, RZ, UR8 ;  /* 0x00000008ff097e24 */ /* 0x000fe2000f8e00ff */
[----:B------:R-:W-:Y:S01]  /*4780*/  UPRMT UR8, UR37, 0x654, UR33 ;  /* 0x0000065425087896 */ /* 0x000fe20008000021 */
[----:B------:R-:W-:Y:S03]  /*4790*/  IMAD.U32 R8, RZ, RZ, UR9 ;  /* 0x00000009ff087e24 */ /* 0x000fe6000f8e00ff */
[----:B------:R-:W-:Y:S02]  /*47a0*/  @!P4 R2UR UR15, R9 ;  /* 0x00000000090fc2ca */ /* 0x000fe400000e0000 */
[----:B------:R-:W-:Y:S02]  /*47b0*/  @!P4 R2UR UR14, R8 ;  /* 0x00000000080ec2ca */ /* 0x000fe400000e0000 */
[----:B------:R-:W-:Y:S05]  /*47c0*/  @!P4 IADD3 R8, P0, PT, R32, 0x580, RZ ;  /* 0x000005802008c810 */ /* 0x000fea0007f1e0ff */
[----:B------:R-:W-:Y:S06]  /*47d0*/  @!P4 IMAD.X R2, RZ, RZ, R33, P0 ;  /* 0x000000ffff02c224 */ /* 0x000fec00000e0621 */
[----:B------:R1:W-:Y:S01]  /*47e0*/  @!UP1 UTMALDG.3D [UR32], [UR14], desc[UR10] ;  /* 0x00000a200e0095b4 */ /* 0x0003e20008011000 */
[----:B------:R1:W-:Y:S01]  /*47f0*/  @!P4 SYNCS.ARRIVE.TRANS64.RED.A0TR RZ, [UR7+0x80], R0 ;  /* 0x00008000ffffc9a7 */ /* 0x0003e20008300407 */
[----:B------:R-:W-:Y:S01]  /*4800*/  SYNCS.ARRIVE.TRANS64.RED.A1T0 RZ, [UR8], RZ ;  /* 0x000000ffffff79a7 */ /* 0x000fe20008100408 */
[----:B------:R-:W2:Y:S02]  /*4810*/  SYNCS.PHASECHK.TRANS64.TRYWAIT P2, [UR7+0xa8], R14 ;  /* 0x0000a80eff0075a7 */ /* 0x000ea40008041107 */
[----:B-12---:R-:W-:Y:S05]  /*4820*/  @!P2 BRA `(.L_x_79) ;  /* 0x000000480008a947 */ /* 0x006fea0003800000 */
.L_x_175:
[----:B------:R-:W-:Y:S01]  /*4830*/  @!P4 R2UR UR8, R2 ;  /* 0x000000000208c2ca */ /* 0x000fe200000e0000 */
[----:B------:R-:W-:Y:S01]  /*4840*/  VOTEU.ALL UP1, P4 ;  /* 0x0000000000ff7886 */ /* 0x000fe20002020000 */
[----:B------:R-:W-:Y:S01]  /*4850*/  @!P4 R2UR UR9, R8 ;  /* 0x000000000809c2ca */ /* 0x000fe200000e0000 */
[----:B-1----:R-:W-:Y:S01]  /*4860*/  @!P4 IMAD.MOV.U32 R0, RZ, RZ, 0x2000 ;  /* 0x00002000ff00c424 */ /* 0x002fe200078e00ff */
[----:B------:R-:W-:Y:S01]  /*4870*/  UMOV UR10, 0x0 ;  /* 0x00000000000a7882 */ /* 0x000fe20000000000 */
[----:B------:R-:W-:Y:S01]  /*4880*/  UMOV UR11, 0x10000000 ;  /* 0x10000000000b7882 */ /* 0x000fe20000000000 */
[----:B------:R-:W-:Y:S02]  /*4890*/  @!UP1 UIADD3 UR26, UPT, UPT, UR34, 0x20, URZ ;  /* 0x00000020221a9890 */ /* 0x000fe4000fffe0ff */
[----:B------:R-:W-:Y:S01]  /*48a0*/  @!UP1 UIADD3 UR24, UPT, UPT, UR7, 0x2400, URZ ;  /* 0x0000240007189890 */ /* 0x000fe2000fffe0ff */
[----:B------:R-:W-:Y:S01]  /*48b0*/  VOTEU.ALL UP1, P4 ;  /* 0x0000000000ff7886 */ /* 0x000fe20002020000 */
[----:B------:R-:W-:Y:S01]  /*48c0*/  UMOV UR27, UR35 ;  /* 0x00000023001b7c82 */ /* 0x000fe20008000000 */
[----:B------:R-:W-:Y:S02]  /*48d0*/  UMOV UR28, UR44 ;  /* 0x0000002c001c7c82 */ /* 0x000fe40008000000 */
        /* <DEDUP_REMOVED lines=12> */
.L_x_177:
[----:B------:R-:W2:Y:S01]  /*49a0*/  LDC.64 R12, c[0x0][0xb18] ;  /* 0x0002c600ff0c7b82 */ /* 0x000ea20000000a00 */
[----:B------:R-:W-:Y:S01]  /*49b0*/  @!P4 R2UR UR8, R2 ;  /* 0x000000000208c2ca */ /* 0x000fe200000e0000 */
[----:B------:R-:W-:Y:S01]  /*49c0*/  VOTEU.ALL UP1, P4 ;  /* 0x0000000000ff7886 */ /* 0x000fe20002020000 */
[----:B------:R-:W-:Y:S01]  /*49d0*/  @!P4 R2UR UR9, R8 ;  /* 0x000000000809c2ca */ /* 0x000fe200000e0000 */
[----:B-1----:R-:W-:Y:S01]  /*49e0*/  @!P4 IMAD.MOV.U32 R0, RZ, RZ, 0x2000 ;  /* 0x00002000ff00c424 */ /* 0x002fe200078e00ff */
[----:B------:R-:W-:Y:S03]  /*49f0*/  UMOV UR10, 0x0 ;  /* 0x00000000000a7882 */ /* 0x000fe60000000000 */
[----:B------:R-:W1:Y:S01]  /*4a00*/  @!P1 LDC R2, c[0x0][0xb0c] ;  /* 0x0002c300ff029b82 */ /* 0x000e620000000800 */
[----:B------:R-:W-:Y:S01]  /*4a10*/  @!UP1 UIADD3 UR18, UPT, UPT, UR34, 0x40, URZ ;  /* 0x0000004022129890 */ /* 0x000fe2000fffe0ff */
[----:B------:R-:W-:Y:S01]  /*4a20*/  @P3 SHF.R.U32.HI R27, RZ, 0x10, R21 ;  /* 0x00000010ff1b3819 */ /* 0x000fe20000011615 */
[----:B------:R-:W-:Y:S01]  /*4a30*/  @!UP1 UIADD3 UR16, UPT, UPT, UR7, 0x4400, URZ ;  /* 0x0000440007109890 */ /* 0x000fe2000fffe0ff */
[----:B------:R-:W-:Y:S01]  /*4a40*/  VIADD R29, R29, 0x1 ;  /* 0x000000011d1d7836 */ /* 0x000fe20000000000 */
[----:B------:R-:W-:Y:S01]  /*4a50*/  VOTEU.ALL UP1, P4 ;  /* 0x0000000000ff7886 */ /* 0x000fe20002020000 */
[----:B------:R-:W-:Y:S01]  /*4a60*/  UMOV UR11, 0x10000000 ;  /* 0x10000000000b7882 */ /* 0x000fe20000000000 */
[----:B------:R-:W-:Y:S01]  /*4a70*/  UMOV UR19, UR35 ;  /* 0x0000002300137c82 */ /* 0x000fe20008000000 */
[----:B------:R-:W-:Y:S01]  /*4a80*/  IMAD.U32 R9, RZ, RZ, UR8 ;  /* 0x00000008ff097e24 */ /* 0x000fe2000f8e00ff */
[----:B------:R-:W-:Y:S01]  /*4a90*/  UMOV UR20, UR44 ;  /* 0x0000002c00147c82 */ /* 0x000fe20008000000 */
[----:B------:R-:W-:Y:S01]  /*4aa0*/  IMAD.U32 R8, RZ, RZ, UR9 ;  /* 0x00000009ff087e24 */ /* 0x000fe2000f8e00ff */
[----:B------:R-:W-:Y:S02]  /*4ab0*/  UPRMT UR8, UR37, 0x654, UR17 ;  /* 0x0000065425087896 */ /* 0x000fe40008000011 */
[----:B------:R-:W-:Y:S02]  /*4ac0*/  @!P4 R2UR UR15, R9 ;  /* 0x00000000090fc2ca */ /* 0x000fe400000e0000 */
[----:B------:R-:W-:Y:S02]  /*4ad0*/  @!P4 R2UR UR14, R8 ;  /* 0x00000000080ec2ca */ /* 0x000fe400000e0000 */
[----:B------:R-:W3:Y:S11]  /*4ae0*/  LDC.64 R8, c[0x0][0xb10] ;  /* 0x0002c400ff087b82 */ /* 0x000ef60000000a00 */
[----:B------:R1:W-:Y:S01]  /*4af0*/  @!UP1 UTMALDG.3D [UR16], [UR14], desc[UR10] ;  /* 0x00000a100e0095b4 */ /* 0x0003e20008011000 */
[----:B------:R5:W-:Y:S01]  /*4b00*/  @!P4 SYNCS.ARRIVE.TRANS64.RED.A0TR RZ, [UR7+0x90], R0 ;  /* 0x00009000ffffc9a7 */ /* 0x000be20008300407 */
[C---:B---3--:R-:W-:Y:S01]  /*4b10*/  @!P1 IMAD.HI.U32 R8, R11.reuse, R8, RZ ;  /* 0x000000080b089227 */ /* 0x048fe200078e00ff */
[----:B--2---:R-:W-:Y:S02]  /*4b20*/  @!P1 ISETP.NE.AND P0, PT, R12, 0x1, PT ;  /* 0x000000010c00980c */ /* 0x004fe40003f05270 */
[----:B-1----:R-:W-:Y:S01]  /*4b30*/  @!P1 ISETP.NE.AND P2, PT, R2, 0x1, PT ;  /* 0x000000010200980c */ /* 0x002fe20003f45270 */
[----:B------:R-:W-:Y:S01]  /*4b40*/  SYNCS.ARRIVE.TRANS64.RED.A1T0 RZ, [UR8], RZ ;  /* 0x000000ffffff79a7 */ /* 0x000fe20008100408 */
[C---:B------:R-:W-:Y:S01]  /*4b50*/  @!P1 IMAD.HI.U32 R13, R10.reuse, R13, RZ ;  /* 0x0000000d0a0d9227 */ /* 0x040fe200078e00ff */
[----:B------:R-:W-:Y:S04]  /*4b60*/  @!P1 SHF.R.U32.HI R8, RZ, R9, R8 ;  /* 0x00000009ff089219 */ /* 0x000fe80000011608 */
[----:B------:R-:W-:Y:S01]  /*4b70*/  @!P1 SEL R8, R11, R8, !P2 ;  /* 0x000000080b089207 */ /* 0x000fe20005000000 */
[----:B------:R-:W1:Y:S01]  /*4b80*/  SYNCS.PHASECHK.TRANS64.TRYWAIT P5, [UR7+0xb8], R14 ;  /* 0x0000b80eff0075a7 */ /* 0x000e6200080a1107 */
[----:B-----5:R-:W2:Y:S02]  /*4b90*/  @!P1 LDC R0, c[0x0][0xb20] ;  /* 0x0002c800ff009b82 */ /* 0x020ea40000000800 */
[----:B--2---:R-:W-:Y:S04]  /*4ba0*/  @!P1 SHF.R.U32.HI R0, RZ, R0, R13 ;  /* 0x00000000ff009219 */ /* 0x004fe8000001160d */
[----:B------:R-:W-:Y:S05]  /*4bb0*/  @!P1 SEL R9, R10, R0, !P0 ;  /* 0x000000000a099207 */ /* 0x000fea0004000000 */
[----:B------:R-:W-:Y:S02]  /*4bc0*/  @!P1 IMAD.IADD R0, R9, 0x1, -R8 ;  /* 0x0000000109009824 */ /* 0x000fe400078e0a08 */
[----:B------:R-:W-:Y:S02]  /*4bd0*/  @!P1 IMAD.IADD R8, R8, 0x1, -R9 ;  /* 0x0000000108089824 */ /* 0x000fe400078e0a09 */
[----:B------:R-:W-:Y:S02]  /*4be0*/  @!P1 IMAD R11, R0, R2, R11 ;  /* 0x00000002000b9224 */ /* 0x000fe400078e020b */
[----:B------:R-:W-:Y:S01]  /*4bf0*/  @!P1 IMAD R10, R8, R12, R10 ;  /* 0x0000000c080a9224 */ /* 0x000fe200078e020a */
[----:B-1----:R-:W-:Y:S06]  /*4c00*/  @!P5 BRA `(.L_x_81) ;  /* 0x000000440040d947 */ /* 0x002fec0003800000 */
.L_x_179:
[----:B------:R-:W-:Y:S01]  /*4c10*/  @!P4 IADD3 R2, P0, PT, R32, 0x580, RZ ;  /* 0x000005802002c810 */ /* 0x000fe20007f1e0ff */
[----:B------:R-:W-:Y:S01]  /*4c20*/  VOTEU.ALL UP1, P4 ;  /* 0x0000000000ff7886 */ /* 0x000fe20002020000 */
[----:B------:R-:W-:Y:S01]  /*4c30*/  UMOV UR18, 0x0 ;  /* 0x0000000000127882 */ /* 0x000fe20000000000 */
[----:B------:R-:W-:Y:S01]  /*4c40*/  UMOV UR19, 0x10000000 ;  /* 0x1000000000137882 */ /* 0x000fe20000000000 */
[----:B------:R-:W-:Y:S01]  /*4c50*/  @!P4 R2UR UR9, R2 ;  /* 0x000000000209c2ca */ /* 0x000fe200000e0000 */
[----:B-1----:R-:W-:Y:S01]  /*4c60*/  @!P4 IMAD.X R0, RZ, RZ, R33, P0 ;  /* 0x000000ffff00c224 */ /* 0x002fe200000e0621 */
[----:B------:R-:W-:Y:S01]  /*4c70*/  @!UP1 UIADD3 UR10, UPT, UPT, UR34, 0x60, URZ ;  /* 0x00000060220a9890 */ /* 0x000fe2000fffe0ff */
[----:B------:R-:W-:Y:S01]  /*4c80*/  ISETP.NE.AND P0, PT, R29, 0x2, PT ;  /* 0x000000021d00780c */ /* 0x000fe20003f05270 */
[----:B------:R-:W-:Y:S01]  /*4c90*/  UMOV UR11, UR35 ;  /* 0x00000023000b7c82 */ /* 0x000fe20008000000 */
[----:B------:R-:W-:Y:S01]  /*4ca0*/  UMOV UR12, UR44 ;  /* 0x0000002c000c7c82 */ /* 0x000fe20008000000 */
[----:B------:R-:W-:Y:S01]  /*4cb0*/  @!P4 R2UR UR8, R0 ;  /* 0x000000000008c2ca */ /* 0x000fe200000e0000 */
[----:B------:R-:W-:Y:S01]  /*4cc0*/  IMAD.IADD R14, R10, 0x1, R62 ;  /* 0x000000010a0e7824 */ /* 0x000fe200078e023e */
[----:B------:R-:W-:Y:S01]  /*4cd0*/  @P3 R2UR UR44, R27 ;  /* 0x000000001b2c32ca */ /* 0x000fe200000e0000 */
[----:B------:R-:W-:Y:S01]  /*4ce0*/  IMAD.IADD R15, R11, 0x1, R63 ;  /* 0x000000010b0f7824 */ /* 0x000fe200078e023f */
[----:B------:R-:W-:Y:S02]  /*4cf0*/  SEL R0, RZ, 0x1, P0 ;  /* 0x00000001ff007807 */ /* 0x000fe40000000000 */
[----:B------:R-:W-:Y:S01]  /*4d00*/  LOP3.LUT R30, R30, 0x1, RZ, 0x3c, !PT ;  /* 0x000000011e1e7812 */ /* 0x000fe200078e3cff */
[----:B------:R-:W-:Y:S01]  /*4d10*/  IMAD.U32 R8, RZ, RZ, UR9 ;  /* 0x00000009ff087e24 */ /* 0x000fe2000f8e00ff */
[----:B------:R-:W-:Y:S01]  /*4d20*/  @!UP1 UIADD3 UR9, UPT, UPT, UR7, 0x98, URZ ;  /* 0x0000009807099890 */ /* 0x000fe2000fffe0ff */
[----:B------:R-:W-:Y:S02]  /*4d30*/  LOP3.LUT R28, R28, R0, RZ, 0x3c, !PT ;  /* 0x000000001c1c7212 */ /* 0x000fe400078e3cff */
[----:B------:R-:W-:Y:S02]  /*4d40*/  SEL R29, R29, RZ, P0 ;  /* 0x000000ff1d1d7207 */ /* 0x000fe40000000000 */
[----:B------:R-:W-:Y:S01]  /*4d50*/  IMAD.U32 R9, RZ, RZ, UR8 ;  /* 0x00000008ff097e24 */ /* 0x000fe2000f8e00ff */
[----:B------:R-:W-:Y:S01]  /*4d60*/  @!P4 R2UR UR14, R8 ;  /* 0x00000000080ec2ca */ /* 0x000fe200000e0000 */
[----:B------:R-:W-:Y:S01]  /*4d70*/  @!UP1 UIADD3 UR8, UPT, UPT, UR7, 0x6400, URZ ;  /* 0x0000640007089890 */ /* 0x000fe2000fffe0ff */
[----:B------:R-:W-:Y:S02]  /*4d80*/  VOTEU.ALL UP1, P4 ;  /* 0x0000000000ff7886 */ /* 0x000fe40002020000 */
[----:B------:R-:W-:Y:S11]  /*4d90*/  @!P4 R2UR UR15, R9 ;  /* 0x00000000090fc2ca */ /* 0x000ff600000e0000 */
[----:B------:R-:W-:Y:S02]  /*4da0*/  @!UPT UIADD3 URZ, UPT, UPT, URZ, URZ, URZ ;  /* 0x000000fffffff290 */ /* 0x000fe4000fffe0ff */
[----:B------:R2:W-:Y:S01]  /*4db0*/  @!UP1 UTMALDG.3D [UR8], [UR14], desc[UR18] ;  /* 0x000012080e0095b4 */ /* 0x0005e20008011000 */
[----:B------:R2:W-:Y:S01]  /*4dc0*/  @!P4 SYNCS.ARRIVE.TRANS64.RED.A0TR RZ, [UR7+0x98], R25 ;  /* 0x00009819ffffc9a7 */ /* 0x0005e20008300407 */
[----:B------:R-:W-:Y:S01]  /*4dd0*/  UPLOP3.LUT UP1, UPT, UPT, UPT, UPT, 0x80, 0x8 ;  /* 0x000000000008789c */ /* 0x000fe20003f2f070 */
[----:B------:R-:W-:Y:S01]  /*4de0*/  SYNCS.ARRIVE.TRANS64.RED.A1T0 RZ, [UR13], RZ ;  /* 0x000000ffffff79a7 */ /* 0x000fe2000810040d */
[----:B------:R-:W-:Y:S09]  /*4df0*/  @P3 BRA `(.L_x_82) ;  /* 0xfffffff0009c3947 */ /* 0x000ff2000383ffff */
[----:B------:R-:W-:-:S04]  /*4e00*/  SHF.L.U32 R2, R30, 0x1f, RZ ;  /* 0x0000001f1e027819 */ /* 0x000fc800000006ff */
[----:B------:R-:W1:Y:S02]  /*4e10*/  SYNCS.PHASECHK.TRANS64.TRYWAIT P0, [UR7+0xa0], R2 ;  /* 0x0000a002ff0075a7 */ /* 0x000e640008001107 */
[----:B-1----:R-:W-:Y:S05]  /*4e20*/  @!P0 BRA `(.L_x_83) ;  /* 0x0000004000d08947 */ /* 0x002fea0003800000 */
.L_x_181:
[----:B------:R-:W3:Y:S02]  /*4e30*/  SYNCS.PHASECHK.TRANS64.TRYWAIT P0, [UR7+0xa8], R2 ;  /* 0x0000a802ff0075a7 */ /* 0x000ee40008001107 */
[----:B---3--:R-:W-:Y:S05]  /*4e40*/  @!P0 BRA `(.L_x_84) ;  /* 0x0000004000e08947 */ /* 0x008fea0003800000 */
.L_x_183:
[----:B------:R-:W3:Y:S02]  /*4e50*/  SYNCS.PHASECHK.TRANS64.TRYWAIT P0, [UR7+0xb0], R2 ;  /* 0x0000b002ff0075a7 */ /* 0x000ee40008001107 */
[----:B---3--:R-:W-:Y:S05]  /*4e60*/  @!P0 BRA `(.L_x_85) ;  /* 0x0000004000f08947 */ /* 0x008fea0003800000 */
.L_x_185:
[----:B-1----:R-:W-:-:S07]  /*4e70*/  MOV R0, UR7 ;  /* 0x0000000700007c02 */ /* 0x002fce0008000f00 */
.L_x_86:
[----:B-1----:R-:W-:-:S04]  /*4e80*/  SHF.L.U32 R2, R30, 0x1f, RZ ;  /* 0x0000001f1e027819 */ /* 0x002fc800000006ff */
[----:B------:R1:W3:Y:S03]  /*4e90*/  SYNCS.PHASECHK.TRANS64.TRYWAIT P0, [R0+URZ+0xb8], R2 ;  /* 0x0000b802000075a7 */ /* 0x0002e600080011ff */
[----:B---3--:R-:W-:Y:S05]  /*4ea0*/  @!P0 NANOSLEEP.SYNCS 0x989680 ;  /* 0x009896800000895d */ /* 0x008fea0003900000 */
[----:B------:R-:W3:Y:S02]  /*4eb0*/  @!P0 SYNCS.PHASECHK.TRANS64 P0, [R0+URZ+0xb8], R2 ;  /* 0x0000b802000085a7 */ /* 0x000ee400080010ff */
[----:B--23--:R-:W-:Y:S05]  /*4ec0*/  @P0 EXIT ;  /* 0x000000000000094d */ /* 0x00cfea0003800000 */
[----:B------:R-:W-:Y:S05]  /*4ed0*/  BRA `(.L_x_86) ;  /* 0xfffffffc00e87947 */ /* 0x000fea000383ffff */
.L_x_71:
[----:B------:R-:W-:-:S06]  /*4ee0*/  UISETP.GE.AND UP1, UPT, UR8, 0x4, UPT ;  /* 0x000000040800788c */ /* 0x000fcc000bf26270 */
[----:B------:R-:W-:-:S13]  /*4ef0*/  PLOP3.LUT P0, PT, PT, PT, UP1, 0x80, 0x8 ;  /* 0x000000000008781c */ /* 0x000fda0003f0f018 */
[----:B------:R-:W-:Y:S05]  /*4f00*/  @!P0 EXIT ;  /* 0x000000000000894d */ /* 0x000fea0003800000 */
[----:B------:R-:W-:Y:S01]  /*4f10*/  BAR.SYNC.DEFER_BLOCKING 0x6, 0xa0 ;  /* 0x0182800000007b1d */ /* 0x000fe20000010000 */
[C---:B------:R-:W-:Y:S01]  /*4f20*/  IMAD.SHL.U32 R4, R77.reuse, 0x20, RZ ;  /* 0x000000204d047824 */ /* 0x040fe200078e00ff */
[C---:B------:R-:W-:Y:S01]  /*4f30*/  R2P PR, R77.reuse, 0x6 ;  /* 0x000000064d007804 */ /* 0x040fe20000000000 */
[C---:B------:R-:W-:Y:S01]  /*4f40*/  IMAD.SHL.U32 R68, R77.reuse, 0x4, RZ ;  /* 0x000000044d447824 */ /* 0x040fe200078e00ff */
[----:B------:R-:W-:Y:S01]  /*4f50*/  CS2R R72, SRZ ;  /* 0x0000000000487805 */ /* 0x000fe2000001ff00 */
[C---:B------:R-:W-:Y:S01]  /*4f60*/  IMAD.U32 R32, R77.reuse, 0x10000, RZ ;  /* 0x000100004d207824 */ /* 0x040fe200078e00ff */
[----:B------:R-:W-:Y:S02]  /*4f70*/  UMOV UR36, 0x400 ;  /* 0x0000040000247882 */ /* 0x000fe40000000000 */
[----:B------:R-:W1:Y:S01]  /*4f80*/  LDC R67, c[0x0][0x370] ;  /* 0x0000dc00ff437b82 */ /* 0x000e620000000800 */
[----:B------:R-:W-:Y:S01]  /*4f90*/  ULEA UR36, UR37, UR36, 0x18 ;  /* 0x0000002425247291 */ /* 0x000fe2000f8ec0ff */
[C---:B------:R-:W-:Y:S01]  /*4fa0*/  LOP3.LUT R3, R4.reuse, 0xe0, RZ, 0xc0, !PT ;  /* 0x000000e004037812 */ /* 0x040fe200078ec0ff */
[----:B------:R-:W-:Y:S01]  /*4fb0*/  IMAD.SHL.U32 R2, R77, 0x10, RZ ;  /* 0x000000104d027824 */ /* 0x000fe200078e00ff */
[----:B------:R-:W-:Y:S01]  /*4fc0*/  LOP3.LUT R4, R4, 0x100, RZ, 0xc0, !PT ;  /* 0x0000010004047812 */ /* 0x000fe200078ec0ff */
[----:B------:R-:W-:Y:S01]  /*4fd0*/  UIADD3 UR4, UPT, UPT, UR36, 0x400, URZ ;  /* 0x0000040024047890 */ /* 0x000fe2000fffe0ff */
[----:B------:R-:W-:Y:S01]  /*4fe0*/  LOP3.LUT R68, R3, 0x1c, R68, 0xf8, !PT ;  /* 0x0000001c03447812 */ /* 0x000fe200078ef844 */
[----:B------:R-:W-:Y:S01]  /*4ff0*/  IMAD.MOV.U32 R76, RZ, RZ, 0x10 ;  /* 0x00000010ff4c7424 */ /* 0x000fe200078e00ff */
[----:B------:R-:W2:Y:S01]  /*5000*/  LDC R28, c[0x0][0xb0c] ;  /* 0x0002c300ff1c7b82 */ /* 0x000ea20000000800 */
[----:B------:R-:W-:Y:S01]  /*5010*/  SHF.R.U32.HI R3, RZ, 0x2, R77 ;  /* 0x00000002ff037819 */ /* 0x000fe2000001164d */
[----:B------:R-:W-:Y:S01]  /*5020*/  IMAD.MOV.U32 R75, RZ, RZ, 0x20 ;  /* 0x00000020ff4b7424 */ /* 0x000fe200078e00ff */
[----:B------:R-:W-:Y:S01]  /*5030*/  LOP3.LUT R32, R32, 0x600000, RZ, 0xc0, !PT ;  /* 0x0060000020207812 */ /* 0x000fe200078ec0ff */
[----:B------:R-:W-:Y:S01]  /*5040*/  IMAD.MOV.U32 R74, RZ, RZ, 0x1 ;  /* 0x00000001ff4a7424 */ /* 0x000fe200078e00ff */
[----:B------:R-:W-:Y:S01]  /*5050*/  LOP3.LUT R2, R4, 0x600, R2, 0xf8, !PT ;  /* 0x0000060004027812 */ /* 0x000fe200078ef802 */
[----:B------:R-:W-:Y:S01]  /*5060*/  IMAD.MOV.U32 R31, RZ, RZ, RZ ;  /* 0x000000ffff1f7224 */ /* 0x000fe200078e00ff */
[----:B------:R-:W-:Y:S01]  /*5070*/  LOP3.LUT R68, R68, 0x4, R3, 0x78, !PT ;  /* 0x0000000444447812 */ /* 0x000fe200078e7803 */
[----:B------:R-:W4:Y:S01]  /*5080*/  LDC R65, c[0x0][0xb20] ;  /* 0x0002c800ff417b82 */ /* 0x000f220000000800 */
[----:B------:R-:W3:Y:S01]  /*5090*/  LDS R0, [UR36+0x180] ;  /* 0x00018024ff007984 */ /* 0x000ee20008000800 */
[----:B------:R-:W-:Y:S01]  /*50a0*/  LOP3.LUT R77, R77, 0x60, RZ, 0xc0, !PT ;  /* 0x000000604d4d7812 */ /* 0x000fe200078ec0ff */
[----:B------:R-:W-:Y:S01]  /*50b0*/  IMAD.MOV.U32 R80, RZ, RZ, RZ ;  /* 0x000000ffff507224 */ /* 0x000fe200078e00ff */
[----:B------:R-:W-:Y:S01]  /*50c0*/  LOP3.LUT R68, R2, R68, RZ, 0xfc, !PT ;  /* 0x0000004402447212 */ /* 0x000fe200078efcff */
[----:B------:R-:W-:Y:S01]  /*50d0*/  IMAD.U32 R70, RZ, RZ, UR4 ;  /* 0x00000004ff467e24 */ /* 0x000fe2000f8e00ff */
[----:B------:R-:W-:Y:S01]  /*50e0*/  SEL R76, R76, 0xfffffff0, !P2 ;  /* 0xfffffff04c4c7807 */ /* 0x000fe20005000000 */
[----:B------:R-:W1:Y:S01]  /*50f0*/  LDCU.64 UR52, c[0x0][0x348] ;  /* 0x00006900ff3477ac */ /* 0x000e620008000a00 */
[----:B------:R-:W1:Y:S01]  /*5100*/  LDC R27, c[0x0][0xb30] ;  /* 0x0002cc00ff1b7b82 */ /* 0x000e620000000800 */
[----:B------:R-:W-:Y:S01]  /*5110*/  SEL R75, R75, 0xffffffe0, !P1 ;  /* 0xffffffe04b4b7807 */ /* 0x000fe20004800000 */
[----:B------:R-:W1:Y:S01]  /*5120*/  LDCU.64 UR38, c[0x0][0x888] ;  /* 0x00011100ff2677ac */ /* 0x000e620008000a00 */
[----:B------:R-:W1:Y:S05]  /*5130*/  LDCU.64 UR46, c[0x0][0x890] ;  /* 0x00011200ff2e77ac */ /* 0x000e6a0008000a00 */
[----:B------:R-:W1:Y:S01]  /*5140*/  LDC.64 R60, c[0x0][0xb10] ;  /* 0x0002c400ff3c7b82 */ /* 0x000e620000000a00 */
[----:B------:R-:W-:Y:S01]  /*5150*/  UMOV UR45, URZ ;  /* 0x000000ff002d7c82 */ /* 0x000fe20008000000 */
[----:B------:R-:W-:-:S06]  /*5160*/  UMOV UR51, URZ ;  /* 0x000000ff00337c82 */ /* 0x000fcc0008000000 */
[----:B------:R-:W1:Y:S08]  /*5170*/  LDC.64 R24, c[0x0][0xb18] ;  /* 0x0002c600ff187b82 */ /* 0x000e700000000a00 */
[----:B------:R-:W1:Y:S08]  /*5180*/  LDC.64 R22, c[0x0][0xb28] ;  /* 0x0002ca00ff167b82 */ /* 0x000e700000000a00 */
[----:B------:R-:W1:Y:S01]  /*5190*/  LDC.64 R58, c[0x0][0x8b0] ;  /* 0x00022c00ff3a7b82 */ /* 0x000e620000000a00 */
[----:B---3--:R-:W-:-:S07]  /*51a0*/  IMAD.IADD R32, R0, 0x1, R32 ;  /* 0x0000000100207824 */ /* 0x008fce00078e0220 */
[----:B------:R-:W3:Y:S08]  /*51b0*/  LDC.64 R56, c[0x0][0x8a8] ;  /* 0x00022a00ff387b82 */ /* 0x000ef00000000a00 */
[----:B--2-4-:R-:W1:Y:S02]  /*51c0*/  LDC R66, c[0x0][0x374] ;  /* 0x0000dd00ff427b82 */ /* 0x014e640000000800 */
.L_x_130:
[----:B------:R-:W-:Y:S02]  /*51d0*/  LEA R0, R80, UR36, 0x3 ;  /* 0x0000002450007c11 */ /* 0x000fe4000f8e18ff */
[----:B------:R-:W-:Y:S02]  /*51e0*/  SHF.L.U32 R2, R72, 0x1f, RZ ;  /* 0x0000001f48027819 */ /* 0x000fe400000006ff */
[----:B------:R-:W-:Y:S02]  /*51f0*/  LEA R16, R80, UR36, 0x4 ;  /* 0x0000002450107c11 */ /* 0x000fe4000f8e20ff */
[----:B------:R-:W2:Y:S02]  /*5200*/  SYNCS.PHASECHK.TRANS64.TRYWAIT P0, [R0+URZ+0xd0], R2 ;  /* 0x0000d002000075a7 */ /* 0x000ea400080011ff */
[----:B--2---:R-:W-:Y:S05]  /*5210*/  @!P0 BRA `(.L_x_87) ;  /* 0x00000040001c8947 */ /* 0x004fea0003800000 */
.L_x_186:
[----:B------:R-:W4:Y:S01]  /*5220*/  LDC.64 R10, c[0x0][0xb10] ;  /* 0x0002c400ff0a7b82 */ /* 0x000f220000000a00 */
[----:B------:R-:W3:Y:S01]  /*5230*/  LDS.128 R16, [R16+0x160] ;  /* 0x0001600010107984 */ /* 0x000ee20000000c00 */
[----:B-1----:R-:W-:Y:S01]  /*5240*/  ISETP.NE.AND P1, PT, R27, 0x1, PT ;  /* 0x000000011b00780c */ /* 0x002fe20003f25270 */
[----:B--2---:R-:W-:Y:S01]  /*5250*/  VIADD R0, R0, 0xe0 ;  /* 0x000000e000007836 */ /* 0x004fe20000000000 */
[----:B------:R-:W-:Y:S04]  /*5260*/  ISETP.GE.AND P0, PT, R26, 0x1, PT ;  /* 0x000000011a00780c */ /* 0x000fe80003f06270 */
[----:B------:R-:W1:Y:S01]  /*5270*/  LDC.64 R8, c[0x0][0xb18] ;  /* 0x0002c600ff087b82 */ /* 0x000e620000000a00 */
[----:B------:R-:W-:Y:S01]  /*5280*/  PRMT R0, RZ, 0x654, R0 ;  /* 0x00000654ff007816 */ /* 0x000fe20000000000 */
[----:B------:R-:W-:Y:S01]  /*5290*/  @!PT LDS RZ, [RZ] ;  /* 0x00000000fffff984 */ /* 0x000fe20000000800 */
[----:B------:R-:W-:Y:S01]  /*52a0*/  @!PT LDS RZ, [RZ] ;  /* 0x00000000fffff984 */ /* 0x000fe20000000800 */
[----:B------:R-:W-:Y:S01]  /*52b0*/  @!PT LDS RZ, [RZ] ;  /* 0x00000000fffff984 */ /* 0x000fe20000000800 */
[----:B------:R-:W-:Y:S01]  /*52c0*/  @!PT LDS RZ, [RZ] ;  /* 0x00000000fffff984 */ /* 0x000fe20000000800 */
[----:B------:R2:W-:Y:S06]  /*52d0*/  MEMBAR.ALL.CTA ;  /* 0x0000000000007992 */ /* 0x0005ec0000008000 */
[----:B--2---:R-:W2:Y:S01]  /*52e0*/  FENCE.VIEW.ASYNC.S ;  /* 0x00000000000073c6 */ /* 0x004ea20000000000 */
[----:B------:R-:W1:Y:S08]  /*52f0*/  @!P1 LDC R12, c[0x0][0xb20] ;  /* 0x0002c800ff0c9b82 */ /* 0x000e700000000800 */
[----:B------:R-:W1:Y:S01]  /*5300*/  @!P1 LDC R7, c[0x0][0xb0c] ;  /* 0x0002c300ff079b82 */ /* 0x000e620000000800 */
[----:B--2---:R2:W-:Y:S01]  /*5310*/  SYNCS.ARRIVE.TRANS64.RED.A1T0 RZ, [R0+URZ], RZ ;  /* 0x000000ff00ff79a7 */ /* 0x0045e200081004ff */
[----:B---3--:R-:W-:Y:S04]  /*5320*/  LOP3.LUT P4, RZ, R18, 0x1, RZ, 0xc0, !PT ;  /* 0x0000000112ff7812 */ /* 0x008fe8000788c0ff */
[----:B------:R-:W-:Y:S09]  /*5330*/  P2R R78, PR, RZ, 0x10 ;  /* 0x00000010ff4e7803 */ /* 0x000ff20000000000 */
[----:B------:R-:W-:Y:S02]  /*5340*/  @P4 MOV R30, R16 ;  /* 0x00000010001e4202 */ /* 0x000fe40000000f00 */
[----:B------:R-:W-:Y:S01]  /*5350*/  @P4 LOP3.LUT R29, R17, 0xffff, RZ, 0xc0, !PT ;  /* 0x0000ffff111d4812 */ /* 0x000fe200078ec0ff */
[----:B--2-4-:R-:W-:Y:S06]  /*5360*/  @!P0 BRA `(.L_x_88) ;  /* 0x0000000000a48947 */ /* 0x014fec0003800000 */
[----:B------:R-:W-:Y:S01]  /*5370*/  IMAD.HI.U32 R0, R66, R25, RZ ;  /* 0x0000001942007227 */ /* 0x000fe200078e00ff */
[----:B------:R-:W-:Y:S02]  /*5380*/  ISETP.NE.AND P0, PT, R24, 0x1, PT ;  /* 0x000000011800780c */ /* 0x000fe40003f05270 */
[----:B------:R-:W-:Y:S01]  /*5390*/  ISETP.NE.AND P2, PT, R26, 0x1, PT ;  /* 0x000000011a00780c */ /* 0x000fe20003f45270 */
[----:B------:R-:W-:Y:S01]  /*53a0*/  IMAD.HI.U32 R4, R67, R60, RZ ;  /* 0x0000003c43047227 */ /* 0x000fe200078e00ff */
[----:B------:R-:W-:Y:S02]  /*53b0*/  SHF.R.U32.HI R0, RZ, R65, R0 ;  /* 0x00000041ff007219 */ /* 0x000fe40000011600 */
[----:B------:R-:W-:Y:S01]  /*53c0*/  ISETP.NE.AND P3, PT, R28, 0x1, PT ;  /* 0x000000011c00780c */ /* 0x000fe20003f65270 */
[----:B------:R-:W-:Y:S01]  /*53d0*/  IMAD.HI.U32 R6, R29, R25, RZ ;  /* 0x000000191d067227 */ /* 0x000fe200078e00ff */
[-C--:B------:R-:W-:Y:S02]  /*53e0*/  SHF.R.U32.HI R4, RZ, R61.reuse, R4 ;  /* 0x0000003dff047219 */ /* 0x080fe40000011604 */
[----:B------:R-:W-:Y:S01]  /*53f0*/  SEL R0, R66, R0, !P0 ;  /* 0x0000000042007207 */ /* 0x000fe20004000000 */
[----:B------:R-:W-:Y:S01]  /*5400*/  IMAD.HI.U32 R5, R30, R60, RZ ;  /* 0x0000003c1e057227 */ /* 0x000fe200078e00ff */
[----:B------:R-:W-:Y:S03]  /*5410*/  SEL R4, R67, R4, !P3 ;  /* 0x0000000443047207 */ /* 0x000fe60005800000 */
[-C--:B------:R-:W-:Y:S01]  /*5420*/  IMAD.HI.U32 R3, R0, R22.reuse, RZ ;  /* 0x0000001600037227 */ /* 0x080fe200078e00ff */
[----:B------:R-:W-:Y:S03]  /*5430*/  SHF.R.U32.HI R5, RZ, R61, R5 ;  /* 0x0000003dff057219 */ /* 0x000fe60000011605 */
[----:B------:R-:W-:Y:S01]  /*5440*/  IMAD.HI.U32 R2, R4, R22, RZ ;  /* 0x0000001604027227 */ /* 0x000fe200078e00ff */
[----:B------:R-:W-:Y:S02]  /*5450*/  @P2 SHF.R.U32.HI R0, RZ, R23, R3 ;  /* 0x00000017ff002219 */ /* 0x000fe40000011603 */
[----:B------:R-:W-:Y:S02]  /*5460*/  SHF.R.U32.HI R3, RZ, R65, R6 ;  /* 0x00000041ff037219 */ /* 0x000fe40000011606 */
[----:B------:R-:W-:Y:S01]  /*5470*/  @P2 SHF.R.U32.HI R4, RZ, R23, R2 ;  /* 0x00000017ff042219 */ /* 0x000fe20000011602 */
[----:B------:R-:W-:Y:S01]  /*5480*/  IMAD R0, R26, R0, RZ ;  /* 0x000000001a007224 */ /* 0x000fe200078e02ff */
[----:B------:R-:W-:Y:S02]  /*5490*/  SEL R3, R29, R3, !P0 ;  /* 0x000000031d037207 */ /* 0x000fe40004000000 */
[----:B------:R-:W-:Y:S01]  /*54a0*/  SEL R2, R30, R5, !P3 ;  /* 0x000000051e027207 */ /* 0x000fe20005800000 */
[----:B------:R-:W-:Y:S01]  /*54b0*/  IMAD R5, R26, R4, RZ ;  /* 0x000000041a057224 */ /* 0x000fe200078e02ff */
[C---:B------:R-:W-:Y:S01]  /*54c0*/  ISETP.GE.AND P0, PT, R3.reuse, R0, PT ;  /* 0x000000000300720c */ /* 0x040fe20003f06270 */
[C---:B------:R-:W-:Y:S03]  /*54d0*/  IMAD.HI.U32 R0, R3.reuse, R22, RZ ;  /* 0x0000001603007227 */ /* 0x040fe600078e00ff */
[C---:B------:R-:W-:Y:S02]  /*54e0*/  ISETP.GE.OR P0, PT, R2.reuse, R5, P0 ;  /* 0x000000050200720c */ /* 0x040fe40000706670 */
[----:B------:R-:W-:Y:S04]  /*54f0*/  SHF.R.U32.HI R0, RZ, R23, R0 ;  /* 0x00000017ff007219 */ /* 0x000fe80000011600 */
[C---:B------:R-:W-:Y:S05]  /*5500*/  SEL R6, R3.reuse, R0, !P2 ;  /* 0x0000000003067207 */ /* 0x040fea0005000000 */
        /* <DEDUP_REMOVED lines=14> */
[----:B------:R-:W-:Y:S07]  /*55f0*/  IMAD R29, R3, R24, R29 ;  /* 0x00000018031d7224 */ /* 0x000fee00078e021d */
.L_x_88:
[----:B-1----:R-:W-:Y:S01]  /*5600*/  @!P1 ISETP.NE.AND P0, PT, R8, 0x1, PT ;  /* 0x000000010800980c */ /* 0x002fe20003f05270 */
[----:B------:R-:W-:Y:S01]  /*5610*/  @!P1 IMAD.HI.U32 R2, R29, R9, RZ ;  /* 0x000000091d029227 */ /* 0x000fe200078e00ff */
[----:B------:R-:W-:Y:S01]  /*5620*/  R2UR UR42, R15 ;  /* 0x000000000f2a72ca */ /* 0x000fe200000e0000 */
[----:B------:R-:W-:Y:S01]  /*5630*/  BSSY.RECONVERGENT B6, `(.L_x_89) ;  /* 0x0000031000067945 */ /* 0x000fe20003800200 */
[----:B------:R-:W-:Y:S01]  /*5640*/  R2UR UR41, R14 ;  /* 0x000000000e2972ca */ /* 0x000fe200000e0000 */
[----:B------:R-:W-:Y:S01]  /*5650*/  @!P1 IMAD.HI.U32 R0, R30, R10, RZ ;  /* 0x0000000a1e009227 */ /* 0x000fe200078e00ff */
[----:B------:R-:W-:Y:S02]  /*5660*/  @!P1 SHF.R.U32.HI R2, RZ, R12, R2 ;  /* 0x0000000cff029219 */ /* 0x000fe40000011602 */
[----:B------:R-:W-:Y:S01]  /*5670*/  @!P1 ISETP.NE.AND P2, PT, R7, 0x1, PT ;  /* 0x000000010700980c */ /* 0x000fe20003f45270 */
[----:B------:R-:W-:Y:S01]  /*5680*/  VIADD R80, R80, 0x1 ;  /* 0x0000000150507836 */ /* 0x000fe20000000000 */
[----:B------:R-:W-:Y:S02]  /*5690*/  @!P1 SEL R2, R29, R2, !P0 ;  /* 0x000000021d029207 */ /* 0x000fe40004000000 */
[----:B------:R-:W-:Y:S02]  /*56a0*/  @!P1 SHF.R.U32.HI R0, RZ, R11, R0 ;  /* 0x0000000bff009219 */ /* 0x000fe40000011600 */
[----:B------:R-:W-:Y:S01]  /*56b0*/  LOP3.LUT P0, RZ, R70, 0x3f0, RZ, 0xc0, !PT ;  /* 0x000003f046ff7812 */ /* 0x000fe2000780c0ff */
[----:B------:R-:W-:Y:S01]  /*56c0*/  USHF.L.U32 UR42, UR42, 0x6, URZ ;  /* 0x000000062a2a7899 */ /* 0x000fe200080006ff */
[----:B------:R-:W-:Y:S01]  /*56d0*/  @!P1 SEL R3, R30, R0, !P2 ;  /* 0x000000001e039207 */ /* 0x000fe20005000000 */
[----:B------:R-:W-:Y:S01]  /*56e0*/  USHF.L.U32 UR41, UR41, 0x7, URZ ;  /* 0x0000000729297899 */ /* 0x000fe200080006ff */
[----:B------:R-:W-:Y:S03]  /*56f0*/  @P4 SHF.R.U32.HI R71, RZ, 0x10, R17 ;  /* 0x00000010ff474819 */ /* 0x000fe60000011611 */
[----:B------:R-:W-:Y:S02]  /*5700*/  @!P1 IMAD.IADD R0, R2, 0x1, -R3 ;  /* 0x0000000102009824 */ /* 0x000fe400078e0a03 */
[----:B------:R-:W-:Y:S02]  /*5710*/  @!P1 IMAD.IADD R2, R3, 0x1, -R2 ;  /* 0x0000000103029824 */ /* 0x000fe400078e0a02 */
[----:B------:R-:W-:Y:S02]  /*5720*/  @!P1 IMAD R30, R0, R7, R30 ;  /* 0x00000007001e9224 */ /* 0x000fe400078e021e */
[----:B------:R-:W-:Y:S01]  /*5730*/  @!P1 IMAD R29, R2, R8, R29 ;  /* 0x00000008021d9224 */ /* 0x000fe200078e021d */
[----:B------:R-:W-:Y:S06]  /*5740*/  @!P0 BRA `(.L_x_90) ;  /* 0x00000000007c8947 */ /* 0x000fec0003800000 */
[----:B------:R-:W1:Y:S01]  /*5750*/  LDCU.64 UR8, c[0x4][0x80] ;  /* 0x01001000ff0877ac */ /* 0x000e620008000a00 */
[----:B------:R-:W-:Y:S01]  /*5760*/  MOV R2, 0x0 ;  /* 0x0000000000027802 */ /* 0x000fe20000000f00 */
[----:B------:R-:W-:Y:S02]  /*5770*/  HFMA2 R12, -RZ, RZ, 0, 5.9604644775390625e-08 ;  /* 0x00000001ff0c7431 */ /* 0x000fe400000001ff */
[----:B------:R-:W-:Y:S01]  /*5780*/  IMAD.MOV.U32 R8, RZ, RZ, 0x70 ;  /* 0x00000070ff087424 */ /* 0x000fe200078e00ff */
[----:B------:R2:W3:Y:S01]  /*5790*/  LDC.64 R14, c[0x4][R2] ;  /* 0x01000000020e7b82 */ /* 0x0004e20000000a00 */
[----:B------:R-:W4:Y:S01]  /*57a0*/  LDCU.64 UR6, c[0x4][0x88] ;  /* 0x01001100ff0677ac */ /* 0x000f220008000a00 */
[----:B------:R-:W-:Y:S01]  /*57b0*/  IMAD.MOV.U32 R13, RZ, RZ, RZ ;  /* 0x000000ffff0d7224 */ /* 0x000fe200078e00ff */
[----:B------:R-:W2:Y:S01]  /*57c0*/  LDCU.64 UR4, c[0x4][0x8] ;  /* 0x01000100ff0477ac */ /* 0x000ea20008000a00 */
[----:B-1----:R-:W-:Y:S01]  /*57d0*/  MOV R5, UR9 ;  /* 0x0000000900057c02 */ /* 0x002fe20008000f00 */
[----:B------:R-:W-:Y:S01]  /*57e0*/  IMAD.U32 R4, RZ, RZ, UR8 ;  /* 0x00000008ff047e24 */ /* 0x000fe2000f8e00ff */
[----:B----4-:R-:W-:Y:S01]  /*57f0*/  MOV R7, UR7 ;  /* 0x0000000700077c02 */ /* 0x010fe20008000f00 */
[----:B------:R-:W-:Y:S01]  /*5800*/  IMAD.U32 R6, RZ, RZ, UR6 ;  /* 0x00000006ff067e24 */ /* 0x000fe2000f8e00ff */
[----:B--2---:R-:W-:Y:S01]  /*5810*/  MOV R11, UR5 ;  /* 0x00000005000b7c02 */ /* 0x004fe20008000f00 */
[----:B------:R-:W-:Y:S02]  /*5820*/  IMAD.U32 R10, RZ, RZ, UR4 ;  /* 0x00000004ff0a7e24 */ /* 0x000fe4000f8e00ff */
[----:B------:R-:W-:Y:S07]  /*5830*/  LEPC R20, `(.L_x_91) ;  /* 0x000000001014794e */ /* 0x000fee0000000000 */
[----:B---3-5:R-:W-:Y:S05]  /*5840*/  CALL.ABS.NOINC R14 ;  /* 0x000000000e007343 */ /* 0x028fea0003c00000 */
.L_x_91:
[----:B------:R-:W1:Y:S01]  /*5850*/  LDCU.64 UR8, c[0x4][0x80] ;  /* 0x01001000ff0877ac */ /* 0x000e620008000a00 */
[----:B------:R-:W2:Y:S01]  /*5860*/  LDC.64 R2, c[0x4][R2] ;  /* 0x0100000002027b82 */ /* 0x000ea20000000a00 */
[----:B------:R-:W-:Y:S02]  /*5870*/  HFMA2 R12, -RZ, RZ, 0, 5.9604644775390625e-08 ;  /* 0x00000001ff0c7431 */ /* 0x000fe400000001ff */
[----:B------:R-:W-:Y:S02]  /*5880*/  IMAD.MOV.U32 R8, RZ, RZ, 0x70 ;  /* 0x00000070ff087424 */ /* 0x000fe400078e00ff */
[----:B------:R-:W-:Y:S01]  /*5890*/  IMAD.MOV.U32 R13, RZ, RZ, RZ ;  /* 0x000000ffff0d7224 */ /* 0x000fe200078e00ff */
[----:B------:R-:W3:Y:S01]  /*58a0*/  LDCU.64 UR6, c[0x4][0x88] ;  /* 0x01001100ff0677ac */ /* 0x000ee20008000a00 */
[----:B------:R-:W4:Y:S01]  /*58b0*/  LDCU.64 UR4, c[0x4][0x8] ;  /* 0x01000100ff0477ac */ /* 0x000f220008000a00 */
[----:B-1----:R-:W-:Y:S02]  /*58c0*/  MOV R4, UR8 ;  /* 0x0000000800047c02 */ /* 0x002fe40008000f00 */
[----:B------:R-:W-:Y:S02]  /*58d0*/  MOV R5, UR9 ;  /* 0x0000000900057c02 */ /* 0x000fe40008000f00 */
[----:B---3--:R-:W-:Y:S01]  /*58e0*/  MOV R7, UR7 ;  /* 0x0000000700077c02 */ /* 0x008fe20008000f00 */
[----:B------:R-:W-:Y:S01]  /*58f0*/  IMAD.U32 R6, RZ, RZ, UR6 ;  /* 0x00000006ff067e24 */ /* 0x000fe2000f8e00ff */
[----:B----4-:R-:W-:Y:S01]  /*5900*/  MOV R11, UR5 ;  /* 0x00000005000b7c02 */ /* 0x010fe20008000f00 */
[----:B------:R-:W-:Y:S02]  /*5910*/  IMAD.U32 R10, RZ, RZ, UR4 ;  /* 0x00000004ff0a7e24 */ /* 0x000fe4000f8e00ff */
[----:B------:R-:W-:Y:S07]  /*5920*/  LEPC R20, `(.L_x_90) ;  /* 0x000000001014794e */ /* 0x000fee0000000000 */
[----:B--2---:R-:W-:Y:S05]  /*5930*/  CALL.ABS.NOINC R2 ;  /* 0x0000000002007343 */ /* 0x004fea0003c00000 */
.L_x_90:
[----:B------:R-:W-:Y:S05]  /*5940*/  BSYNC.RECONVERGENT B6 ;  /* 0x0000000000067941 */ /* 0x000fea0003800200 */
.L_x_89:
[----:B------:R-:W-:Y:S01]  /*5950*/  ISETP.NE.U32.AND P4, PT, R58, RZ, PT ;  /* 0x000000ff3a00720c */ /* 0x000fe20003f85070 */
[----:B------:R-:W-:Y:S01]  /*5960*/  UISETP.NE.AND UP2, UPT, UR50, URZ, UPT ;  /* 0x000000ff3200728c */ /* 0x000fe2000bf45270 */
[----:B------:R-:W-:Y:S01]  /*5970*/  ISETP.NE.U32.AND P2, PT, RZ, UR38, PT ;  /* 0x00000026ff007c0c */ /* 0x000fe2000bf45070 */
[----:B------:R-:W-:Y:S01]  /*5980*/  UISETP.NE.U32.AND UP1, UPT, UR46, URZ, UPT ;  /* 0x000000ff2e00728c */ /* 0x000fe2000bf25070 */
[----:B------:R-:W-:Y:S01]  /*5990*/  ISETP.NE.AND.EX P4, PT, R59, RZ, PT, P4 ;  /* 0x000000ff3b00720c */ /* 0x000fe20003f85340 */
[----:B------:R-:W-:Y:S01]  /*59a0*/  UPLOP3.LUT UP0, UPT, UPT, UPT, UPT, 0x40, 0x4 ;  /* 0x000000000004789c */ /* 0x000fe20003f0e870 */
[----:B------:R-:W-:Y:S01]  /*59b0*/  ISETP.NE.AND.EX P2, PT, RZ, UR39, PT, P2 ;  /* 0x00000027ff007c0c */ /* 0x000fe2000bf45320 */
[----:B------:R-:W-:Y:S01]  /*59c0*/  UISETP.NE.AND.EX UP1, UPT, UR47, URZ, UPT, UP1 ;  /* 0x000000ff2f00728c */ /* 0x000fe2000bf25310 */
[----:B------:R-:W-:Y:S04]  /*59d0*/  PLOP3.LUT P1, PT, PT, PT, UP2, 0x80, 0x8 ;  /* 0x000000000008781c */ /* 0x000fe80003f2f028 */
[----:B------:R-:W-:Y:S06]  /*59e0*/  @UP2 UPLOP3.LUT UP0, UPT, UPT, UPT, UP1, 0x80, 0x8 ;  /* 0x000000000008289c */ /* 0x000fec0003f0f010 */
[----:B------:R-:W-:Y:S01]  /*59f0*/  PLOP3.LUT P0, PT, PT, PT, UP0, 0x80, 0x8 ;  /* 0x000000000008781c */ /* 0x000fe20003f0f008 */
[----:B------:R-:W-:Y:S01]  /*5a00*/  @!UPT UIADD3 URZ, UPT, UPT, URZ, URZ, URZ ;  /* 0x000000fffffff290 */ /* 0x000fe2000fffe0ff */
[----:B------:R-:W-:Y:S11]  /*5a10*/  BRA.U !UP1, `(.L_x_92) ;  /* 0x0000000109387547 */ /* 0x000ff6000b800000 */
[----:B------:R-:W-:Y:S01]  /*5a20*/  UISETP.NE.U32.AND UP0, UPT, UR38, URZ, UPT ;  /* 0x000000ff2600728c */ /* 0x000fe2000bf05070 */
[----:B------:R-:W-:Y:S02]  /*5a30*/  HFMA2 R0, -RZ, RZ, 0, 5.9604644775390625e-08 ;  /* 0x00000001ff007431 */ /* 0x000fe400000001ff */
[----:B------:R-:W-:Y:S01]  /*5a40*/  IMAD.MOV.U32 R64, RZ, RZ, 0x1 ;  /* 0x00000001ff407424 */ /* 0x000fe200078e00ff */
[----:B------:R-:W-:Y:S06]  /*5a50*/  UISETP.NE.AND.EX UP0, UPT, UR39, URZ, UPT, UP0 ;  /* 0x000000ff2700728c */ /* 0x000fec000bf05300 */
[----:B------:R-:W-:Y:S05]  /*5a60*/  PLOP3.LUT P3, PT, PT, PT, UP0, 0x80, 0x8 ;  /* 0x000000000008781c */ /* 0x000fea0003f6f008 */
[----:B------:R-:W1:Y:S01]  /*5a70*/  @UP0 LDCU.64 UR6, c[0x0][0x888] ;  /* 0x00011100ff0607ac */ /* 0x000e620008000a00 */
[----:B------:R-:W-:Y:S07]  /*5a80*/  @UP0 UIMAD UR4, UR44, UR46, URZ ;  /* 0x0000002e2c0402a4 */ /* 0x000fee000f8e02ff */
[----:B------:R-:W-:Y:S01]  /*5a90*/  @!P3 PRMT R64, R0, 0x7610, R64 ;  /* 0x000076100040b816 */ /* 0x000fe20000000040 */
[----:B-1----:R-:W-:Y:S03]  /*5aa0*/  @UP0 UIMAD.WIDE UR6, UR4, 0x4, UR6 ;  /* 0x00000004040608a5 */ /* 0x002fe6000f8e0206 */
[----:B------:R-:W1:Y:S03]  /*5ab0*/  @!UP0 LDCU UR4, c[0x0][0x880] ;  /* 0x00011000ff0487ac */ /* 0x000e660008000800 */
[----:B------:R-:W-:Y:S01]  /*5ac0*/  IMAD.U32 R2, RZ, RZ, UR6 ;  /* 0x00000006ff027e24 */ /* 0x000fe2000f8e00ff */
[----:B------:R-:W-:Y:S05]  /*5ad0*/  MOV R3, UR7 ;  /* 0x0000000700037c02 */ /* 0x000fea0008000f00 */
[----:B-----5:R2:W5:Y:S02]  /*5ae0*/  @P3 LDG.E R35, desc[UR48][R2.64] ;  /* 0x0000003002233981 */ /* 0x020564000c1e1900 */
[----:B-12---:R-:W-:Y:S02]  /*5af0*/  @!P3 IMAD.U32 R35, RZ, RZ, UR4 ;  /* 0x00000004ff23be24 */ /* 0x006fe4000f8e00ff */
.L_x_92:
[----:B------:R-:W-:Y:S05]  /*5b00*/  @!P4 BRA `(.L_x_93) ;  /* 0x000000000020c947 */ /* 0x000fea0003800000 */
[----:B------:R-:W-:Y:S04]  /*5b10*/  ISETP.NE.U32.AND P3, PT, R56, RZ, PT ;  /* 0x000000ff3800720c */ /* 0x000fe80003f65070 */
[----:B------:R-:W-:Y:S11]  /*5b20*/  ISETP.NE.AND.EX P3, PT, R57, RZ, PT, P3 ;  /* 0x000000ff3900720c */ /* 0x000ff60003f65330 */
[----:B------:R-:W-:Y:S02]  /*5b30*/  @!UPT UIADD3 URZ, UPT, UPT, URZ, URZ, URZ ;  /* 0x000000fffffff290 */ /* 0x000fe4000fffe0ff */
[----:B------:R-:W1:Y:S01]  /*5b40*/  @P3 LDC.64 R2, c[0x0][0x8a8] ;  /* 0x00022a00ff023b82 */ /* 0x000e620000000a00 */
[----:B------:R-:W-:Y:S04]  /*5b50*/  @P3 IMAD R0, R58, UR44, RZ ;  /* 0x0000002c3a003c24 */ /* 0x000fe8000f8e02ff */
[----:B-1----:R-:W-:Y:S05]  /*5b60*/  @P3 IMAD.WIDE R2, R0, 0x4, R2 ;  /* 0x0000000400023825 */ /* 0x002fea00078e0202 */
[----:B-----5:R1:W5:Y:S02]  /*5b70*/  @P3 LDG.E R33, desc[UR48][R2.64] ;  /* 0x0000003002213981 */ /* 0x020364000c1e1900 */
[----:B-1----:R-:W2:Y:S02]  /*5b80*/  @!P3 LDC R33, c[0x0][0x8a0] ;  /* 0x00022800ff21bb82 */ /* 0x002ea40000000800 */
.L_x_93:
[----:B-----5:R-:W-:Y:S01]  /*5b90*/  FSETP.NEU.AND P3, PT, R35, RZ, PT ;  /* 0x000000ff2300720b */ /* 0x020fe20003f6d000 */
[----:B------:R-:W-:Y:S01]  /*5ba0*/  IMAD.SHL.U32 R88, R68, 0x4, RZ ;  /* 0x0000000444587824 */ /* 0x000fe200078e00ff */
[----:B------:R-:W-:Y:S01]  /*5bb0*/  SEL R4, RZ, 0xffffffff, P2 ;  /* 0xffffffffff047807 */ /* 0x000fe20001000000 */
[----:B------:R-:W-:Y:S01]  /*5bc0*/  BSSY B1, `(.L_x_94) ;  /* 0x0000043000017945 */ /* 0x000fe20003800000 */
[----:B------:R-:W-:Y:S01]  /*5bd0*/  @P1 LOP3.LUT P2, RZ, R64, 0xff, RZ, 0xc0, !PT ;  /* 0x000000ff40ff1812 */ /* 0x000fe2000784c0ff */
[----:B------:R-:W-:Y:S01]  /*5be0*/  VIADD R83, R88, UR36 ;  /* 0x0000002458537c36 */ /* 0x000fe20008000000 */
[----:B------:R-:W-:Y:S01]  /*5bf0*/  @P1 SEL R0, RZ, 0xffffffff, P3 ;  /* 0xffffffffff001807 */ /* 0x000fe20001800000 */
[----:B------:R-:W-:Y:S01]  /*5c00*/  IMAD.MOV.U32 R89, RZ, RZ, 0x1 ;  /* 0x00000001ff597424 */ /* 0x000fe200078e00ff */
[----:B------:R-:W-:Y:S01]  /*5c10*/  LOP3.LUT R74, R74, 0x1, RZ, 0x3c, !PT ;  /* 0x000000014a4a7812 */ /* 0x000fe200078e3cff */
[----:B------:R-:W-:Y:S01]  /*5c20*/  IMAD.MOV.U32 R87, RZ, RZ, RZ ;  /* 0x000000ffff577224 */ /* 0x000fe200078e00ff */
[----:B------:R-:W-:Y:S02]  /*5c30*/  @P0 SEL R0, R4, R0, !P2 ;  /* 0x0000000004000207 */ /* 0x000fe40005000000 */
[----:B------:R-:W-:Y:S02]  /*5c40*/  CS2R R46, SRZ ;  /* 0x00000000002e7805 */ /* 0x000fe4000001ff00 */
[----:B------:R-:W-:Y:S02]  /*5c50*/  LEA R84, R31, UR36, 0x3 ;  /* 0x000000241f547c11 */ /* 0x000fe4000f8e18ff */
[----:B------:R-:W-:Y:S02]  /*5c60*/  CS2R R44, SRZ ;  /* 0x00000000002c7805 */ /* 0x000fe4000001ff00 */
[----:B------:R-:W-:Y:S02]  /*5c70*/  @P1 LOP3.LUT R0, R0, 0x1, RZ, 0xc0, !PT ;  /* 0x0000000100001812 */ /* 0x000fe400078ec0ff */
[----:B------:R-:W-:Y:S02]  /*5c80*/  CS2R R42, SRZ ;  /* 0x00000000002a7805 */ /* 0x000fe4000001ff00 */
[----:B------:R-:W-:Y:S02]  /*5c90*/  SHF.L.U32 R2, R73, 0x1f, RZ ;  /* 0x0000001f49027819 */ /* 0x000fe400000006ff */
[----:B------:R-:W-:Y:S02]  /*5ca0*/  CS2R R40, SRZ ;  /* 0x0000000000287805 */ /* 0x000fe4000001ff00 */
[----:B------:R-:W-:Y:S02]  /*5cb0*/  ISETP.NE.U32.OR P6, PT, R0, 0x1, !P1 ;  /* 0x000000010000780c */ /* 0x000fe40004fc5470 */
[----:B------:R-:W-:Y:S02]  /*5cc0*/  CS2R R50, SRZ ;  /* 0x0000000000327805 */ /* 0x000fe4000001ff00 */
[----:B------:R-:W-:Y:S02]  /*5cd0*/  PLOP3.LUT P2, PT, PT, PT, UP1, 0x80, 0x8 ;  /* 0x000000000008781c */ /* 0x000fe40003f4f018 */
[----:B------:R-:W-:Y:S02]  /*5ce0*/  CS2R R48, SRZ ;  /* 0x0000000000307805 */ /* 0x000fe4000001ff00 */
[----:B------:R-:W-:Y:S02]  /*5cf0*/  LEA.HI R34, R31, R31, RZ, 0x1 ;  /* 0x0000001f1f227211 */ /* 0x000fe400078f08ff */
[----:B------:R-:W-:Y:S02]  /*5d00*/  CS2R R54, SRZ ;  /* 0x0000000000367805 */ /* 0x000fe4000001ff00 */
[----:B------:R-:W-:Y:S02]  /*5d10*/  LOP3.LUT P4, R79, R64, 0xff, RZ, 0xc0, !PT ;  /* 0x000000ff404f7812 */ /* 0x000fe4000788c0ff */
[----:B------:R-:W-:Y:S02]  /*5d20*/  CS2R R52, SRZ ;  /* 0x0000000000347805 */ /* 0x000fe4000001ff00 */
[----:B------:R-:W-:Y:S01]  /*5d30*/  SEL R3, RZ, 0xffffffff, P3 ;  /* 0xffffffffff037807 */ /* 0x000fe20001800000 */
[----:B------:R-:W-:Y:S01]  /*5d40*/  VIADD R85, R83, 0x400 ;  /* 0x0000040053557836 */ /* 0x000fe20000000000 */
[----:B------:R-:W-:Y:S01]  /*5d50*/  P2R R81, PR, RZ, 0x40 ;  /* 0x00000040ff517803 */ /* 0x000fe20000000000 */
[----:B------:R-:W-:Y:S01]  /*5d60*/  IMAD.IADD R82, R75, 0x1, R83 ;  /* 0x000000014b527824 */ /* 0x000fe200078e0253 */
[----:B------:R-:W-:Y:S02]  /*5d70*/  @P6 SHF.L.U32 R0, R74, 0x1f, RZ ;  /* 0x0000001f4a006819 */ /* 0x000fe400000006ff */
[----:B------:R-:W-:Y:S02]  /*5d80*/  @P2 SEL R3, R4, R3, !P4 ;  /* 0x0000000304032207 */ /* 0x000fe40006000000 */
[----:B------:R1:W3:Y:S02]  /*5d90*/  @P6 SYNCS.PHASECHK.TRANS64.TRYWAIT P1, [UR36+0x80], R0 ;  /* 0x00008000ff0065a7 */ /* 0x0002e40008021124 */
[----:B------:R-:W-:Y:S04]  /*5da0*/  LOP3.LUT R3, R3, 0x1, RZ, 0xc0, !PT ;  /* 0x0000000103037812 */ /* 0x000fe800078ec0ff */
[----:B------:R-:W-:Y:S04]  /*5db0*/  ISETP.NE.U32.AND P5, PT, R3, 0x1, PT ;  /* 0x000000010300780c */ /* 0x000fe80003fa5070 */
[----:B------:R-:W-:Y:S01]  /*5dc0*/  P2R R90, PR, RZ, 0x20 ;  /* 0x00000020ff5a7803 */ /* 0x000fe20000000000 */
[----:B------:R4:W2:Y:S01]  /*5dd0*/  SYNCS.PHASECHK.TRANS64.TRYWAIT P0, [R84+URZ+0xf0], R2 ;  /* 0x0000f002540075a7 */ /* 0x0008a200080011ff */
[C---:B-1----:R-:W-:Y:S01]  /*5de0*/  IMAD.SHL.U32 R0, R34.reuse, 0x40, RZ ;  /* 0x0000004022007824 */ /* 0x042fe200078e00ff */
[----:B------:R-:W-:Y:S04]  /*5df0*/  LOP3.LUT R34, R34, 0xffe, RZ, 0xc0, !PT ;  /* 0x00000ffe22227812 */ /* 0x000fe800078ec0ff */
[----:B------:R-:W-:Y:S01]  /*5e00*/  LOP3.LUT R0, R0, 0xffffff80, RZ, 0xc0, !PT ;  /* 0xffffff8000007812 */ /* 0x000fe200078ec0ff */
[----:B------:R-:W-:Y:S04]  /*5e10*/  IMAD.IADD R34, R31, 0x1, -R34 ;  /* 0x000000011f227824 */ /* 0x000fe800078e0a22 */
[----:B------:R-:W-:Y:S04]  /*5e20*/  IMAD.IADD R0, R32, 0x1, R0 ;  /* 0x0000000120007824 */ /* 0x000fe800078e0200 */
[----:B------:R-:W-:Y:S01]  /*5e30*/  IMAD R34, R34, 0x100000, R0 ;  /* 0x0010000022227824 */ /* 0x000fe200078e0200 */
[----:B---3--:R-:W-:Y:S01]  /*5e40*/  @P6 SEL R89, RZ, 0x1, !P1 ;  /* 0x00000001ff596807 */ /* 0x008fe20004800000 */
[----:B----4-:R-:W-:Y:S06]  /*5e50*/  @!P6 BRA `(.L_x_95) ;  /* 0x000000000064e947 */ /* 0x010fec0003800000 */
[----:B------:R-:W-:Y:S01]  /*5e60*/  @P5 IMAD R5, R76, 0x4, R85 ;  /* 0x000000044c055824 */ /* 0x000fe200078e0255 */
[----:B------:R-:W-:Y:S01]  /*5e70*/  ISETP.NE.AND P1, PT, R89, RZ, PT ;  /* 0x000000ff5900720c */ /* 0x000fe20003f25270 */
[----:B------:R-:W-:Y:S01]  /*5e80*/  IMAD.MOV.U32 R46, RZ, RZ, RZ ;  /* 0x000000ffff2e7224 */ /* 0x000fe200078e00ff */
[----:B------:R-:W-:Y:S01]  /*5e90*/  BSSY B0, `(.L_x_96) ;  /* 0x000000d000007945 */ /* 0x000fe20003800000 */
[----:B------:R-:W-:Y:S01]  /*5ea0*/  @P5 IMAD.IADD R4, R75, 0x1, R5 ;  /* 0x000000014b045824 */ /* 0x000fe200078e0205 */
[----:B------:R-:W-:Y:S02]  /*5eb0*/  CS2R R42, SRZ ;  /* 0x00000000002a7805 */ /* 0x000fe4000001ff00 */
[----:B------:R-:W-:Y:S02]  /*5ec0*/  CS2R R40, SRZ ;  /* 0x0000000000287805 */ /* 0x000fe4000001ff00 */
[----:B------:R-:W-:Y:S02]  /*5ed0*/  CS2R R44, SRZ ;  /* 0x00000000002c7805 */ /* 0x000fe4000001ff00 */
[----:B------:R-:W-:Y:S02]  /*5ee0*/  CS2R R54, SRZ ;  /* 0x0000000000367805 */ /* 0x000fe4000001ff00 */
[----:B------:R-:W-:Y:S02]  /*5ef0*/  CS2R R52, SRZ ;  /* 0x0000000000347805 */ /* 0x000fe4000001ff00 */
[----:B------:R-:W-:Y:S02]  /*5f00*/  CS2R R50, SRZ ;  /* 0x0000000000327805 */ /* 0x000fe4000001ff00 */
[----:B------:R-:W-:Y:S01]  /*5f10*/  CS2R R48, SRZ ;  /* 0x0000000000307805 */ /* 0x000fe2000001ff00 */
[----:B------:R-:W-:Y:S06]  /*5f20*/  @P1 BRA `(.L_x_97) ;  /* 0x00000000000c1947 */ /* 0x000fec0003800000 */
[----:B------:R-:W-:Y:S04]  /*5f30*/  SHF.L.U32 R3, R74, 0x1f, RZ ;  /* 0x0000001f4a037819 */ /* 0x000fe800000006ff */
[----:B------:R-:W1:Y:S02]  /*5f40*/  SYNCS.PHASECHK.TRANS64.TRYWAIT P1, [UR36+0x80], R3 ;  /* 0x00008003ff0075a7 */ /* 0x000e640008021124 */
[----:B-1----:R-:W-:Y:S05]  /*5f50*/  @!P1 BRA `(.L_x_98) ;  /* 0x0000003000e09947 */ /* 0x002fea0003800000 */
.L_x_97:
[----:B------:R-:W-:Y:S05]  /*5f60*/  BSYNC B0 ;  /* 0x0000000000007941 */ /* 0x000fea0003800000 */
.L_x_96:
[----:B------:R-:W-:Y:S01]  /*5f70*/  ISETP.NE.AND P1, PT, R90, RZ, PT ;  /* 0x000000ff5a00720c */ /* 0x000fe20003f25270 */
[----:B------:R-:W-:Y:S11]  /*5f80*/  HFMA2 R87, -RZ, RZ, 0, 5.9604644775390625e-08 ;  /* 0x00000001ff577431 */ /* 0x000ff600000001ff */
[----:B------:R-:W-:Y:S01]  /*5f90*/  @!UPT UIADD3 URZ, UPT, UPT, URZ, URZ, URZ ;  /* 0x000000fffffff290 */ /* 0x000fe2000fffe0ff */
[----:B------:R-:W-:Y:S05]  /*5fa0*/  @P1 WARPSYNC.ALL ;  /* 0x0000000000001948 */ /* 0x000fea0003800000 */
[----:B------:R3:W4:Y:S04]  /*5fb0*/  @P1 LDSM.16.M88.4 R40, [R5] ;  /* 0x000000000528183b */ /* 0x0007280000000200 */
[----:B------:R3:W1:Y:S04]  /*5fc0*/  @P1 LDSM.16.M88.4 R44, [R4] ;  /* 0x00000000042c183b */ /* 0x0006680000000200 */
[----:B------:R3:W1:Y:S04]  /*5fd0*/  @P1 LDSM.16.M88.4 R52, [R88+UR36+0x400] ;  /* 0x000400245834183b */ /* 0x0006680008000200 */
[----:B------:R3:W1:Y:S02]  /*5fe0*/  @P1 LDSM.16.M88.4 R48, [R82+0x400] ;  /* 0x000400005230183b */ /* 0x0006640000000200 */
.L_x_95:
[----:B------:R-:W-:Y:S05]  /*5ff0*/  BSYNC B1 ;  /* 0x0000000000017941 */ /* 0x000fea0003800000 */
.L_x_94:
[----:B-1----:R-:W-:Y:S04]  /*6000*/  SHF.R.U32.HI R0, RZ, 0x15, R34 ;  /* 0x00000015ff007819 */ /* 0x002fe80000011622 */
[----:B------:R-:W-:Y:S01]  /*6010*/  LOP3.LUT P1, RZ, R0, 0x3, R69, 0x48, !PT ;  /* 0x0000000300ff7812 */ /* 0x000fe20007824845 */
[----:B------:R-:W-:Y:S01]  /*6020*/  @!UPT UIADD3 URZ, UPT, UPT, URZ, URZ, URZ ;  /* 0x000000fffffff290 */ /* 0x000fe2000fffe0ff */
[----:B--2---:R-:W-:Y:S11]  /*6030*/  @P0 BRA `(.L_x_99) ;  /* 0x0000000000080947 */ /* 0x004ff60003800000 */
[----:B------:R-:W1:Y:S02]  /*6040*/  SYNCS.PHASECHK.TRANS64.TRYWAIT P0, [R84+URZ+0xf0], R2 ;  /* 0x0000f002540075a7 */ /* 0x000e6400080011ff */
[----:B-1----:R-:W-:Y:S05]  /*6050*/  @!P0 BRA `(.L_x_100) ;  /* 0x0000003000b88947 */ /* 0x002fea0003800000 */
.L_x_99:
[----:B------:R-:W-:Y:S05]  /*6060*/  @!P1 BRA `(.L_x_101) ;  /* 0x0000000000409947 */ /* 0x000fea0003800000 */
[----:B------:R-:W3:Y:S01]  /*6070*/  LDCU.64 UR8, c[0x4][0x70] ;  /* 0x01000e00ff0877ac */ /* 0x000ee20008000a00 */
[----:B------:R-:W-:Y:S01]  /*6080*/  MOV R3, 0x0 ;  /* 0x0000000000037802 */ /* 0x000fe20000000f00 */
[----:B------:R-:W-:Y:S02]  /*6090*/  HFMA2 R12, -RZ, RZ, 0, 5.9604644775390625e-08 ;  /* 0x00000001ff0c7431 */ /* 0x000fe400000001ff */
[----:B------:R-:W-:Y:S02]  /*60a0*/  IMAD.MOV.U32 R8, RZ, RZ, 0x192 ;  /* 0x00000192ff087424 */ /* 0x000fe400078e00ff */
[----:B------:R-:W-:Y:S01]  /*60b0*/  IMAD.MOV.U32 R13, RZ, RZ, RZ ;  /* 0x000000ffff0d7224 */ /* 0x000fe200078e00ff */
[----:B------:R-:W2:Y:S01]  /*60c0*/  LDCU.64 UR6, c[0x4][0x78] ;  /* 0x01000f00ff0677ac */ /* 0x000ea20008000a00 */
[----:B-1----:R-:W1:Y:S01]  /*60d0*/  LDC.64 R2, c[0x4][R3] ;  /* 0x0100000003027b82 */ /* 0x002e620000000a00 */
[----:B------:R-:W5:Y:S01]  /*60e0*/  LDCU.64 UR4, c[0x4][0x10] ;  /* 0x01000200ff0477ac */ /* 0x000f620008000a00 */
[----:B---3--:R-:W-:Y:S01]  /*60f0*/  MOV R5, UR9 ;  /* 0x0000000900057c02 */ /* 0x008fe20008000f00 */
[----:B------:R-:W-:Y:S01]  /*6100*/  IMAD.U32 R4, RZ, RZ, UR8 ;  /* 0x00000008ff047e24 */ /* 0x000fe2000f8e00ff */
[----:B--2---:R-:W-:Y:S01]  /*6110*/  MOV R7, UR7 ;  /* 0x0000000700077c02 */ /* 0x004fe20008000f00 */
[----:B------:R-:W-:Y:S01]  /*6120*/  IMAD.U32 R6, RZ, RZ, UR6 ;  /* 0x00000006ff067e24 */ /* 0x000fe2000f8e00ff */
[----:B-----5:R-:W-:Y:S01]  /*6130*/  MOV R11, UR5 ;  /* 0x00000005000b7c02 */ /* 0x020fe20008000f00 */
[----:B------:R-:W-:Y:S02]  /*6140*/  IMAD.U32 R10, RZ, RZ, UR4 ;  /* 0x00000004ff0a7e24 */ /* 0x000fe4000f8e00ff */
[----:B------:R-:W-:Y:S07]  /*6150*/  LEPC R20, `(.L_x_101) ;  /* 0x000000001014794e */ /* 0x000fee0000000000 */
[----:B-1--4-:R-:W-:Y:S05]  /*6160*/  CALL.ABS.NOINC R2 ;  /* 0x0000000002007343 */ /* 0x012fea0003c00000 */
.L_x_101:
[----:B------:R-:W-:Y:S01]  /*6170*/  LOP3.LUT R20, R52, 0xffffe000, RZ, 0xc0, !PT ;  /* 0xffffe00034147812 */ /* 0x000fe200078ec0ff */
[----:B------:R-:W-:Y:S05]  /*6180*/  WARPSYNC.ALL ;  /* 0x0000000000007948 */ /* 0x000fea0003800000 */
[----:B------:R-:W-:Y:S01]  /*6190*/  R2UR UR4, R34 ;  /* 0x00000000220472ca */ /* 0x000fe200000e0000 */
[----:B------:R-:W-:Y:S01]  /*61a0*/  IMAD.SHL.U32 R91, R76, 0x4, RZ ;  /* 0x000000044c5b7824 */ /* 0x000fe200078e00ff */
[----:B------:R-:W-:Y:S01]  /*61b0*/  LOP3.LUT R21, R53, 0xffffe000, RZ, 0xc0, !PT ;  /* 0xffffe00035157812 */ /* 0x000fe200078ec0ff */
[----:B------:R-:W-:Y:S01]  /*61c0*/  BSSY.RECONVERGENT B0, `(.L_x_102) ;  /* 0x0000059000007945 */ /* 0x000fe20003800200 */
[----:B------:R-:W-:Y:S02]  /*61d0*/  ISETP.NE.AND P0, PT, R77, RZ, PT ;  /* 0x000000ff4d00720c */ /* 0x000fe40003f05270 */
[----:B------:R-:W-:Y:S05]  /*61e0*/  IADD3 R85, PT, PT, R85, R91, RZ ;  /* 0x0000005b55557210 */ /* 0x000fea0007ffe0ff */
[----:B------:R-:W-:Y:S02]  /*61f0*/  IMAD.IADD R86, R75, 0x1, R85 ;  /* 0x000000014b567824 */ /* 0x000fe400078e0255 */
[----:B---3--:R-:W2:Y:S02]  /*6200*/  LDTM.16dp128bit.x8 R4, tmem[UR4] ;  /* 0x00000004000479ee */ /* 0x008ea40008180000 */
[C---:B--2---:R-:W-:Y:S01]  /*6210*/  FMUL R0, R33.reuse, R4 ;  /* 0x0000000421007220 */ /* 0x044fe20000400000 */
[C---:B-1----:R-:W-:Y:S01]  /*6220*/  FMUL R2, R33.reuse, R5 ;  /* 0x0000000521027220 */ /* 0x042fe20000400000 */
[C---:B------:R-:W-:Y:S01]  /*6230*/  FMUL R3, R33.reuse, R6 ;  /* 0x0000000621037220 */ /* 0x040fe20000400000 */
[----:B------:R-:W-:Y:S01]  /*6240*/  FMUL R4, R33, R8 ;  /* 0x0000000821047220 */ /* 0x000fe20000400000 */
[C---:B------:R-:W-:Y:S01]  /*6250*/  FFMA R36, R35.reuse, R20, R0 ;  /* 0x0000001423247223 */ /* 0x040fe20000000000 */
[----:B------:R-:W-:Y:S01]  /*6260*/  LOP3.LUT R0, R54, 0xffffe000, RZ, 0xc0, !PT ;  /* 0xffffe00036007812 */ /* 0x000fe200078ec0ff */
[----:B------:R-:W-:Y:S01]  /*6270*/  FFMA R37, R35, R21, R2 ;  /* 0x0000001523257223 */ /* 0x000fe20000000002 */
[----:B------:R-:W-:Y:S01]  /*6280*/  LOP3.LUT R2, R55, 0xffffe000, RZ, 0xc0, !PT ;  /* 0xffffe00037027812 */ /* 0x000fe200078ec0ff */
[C---:B------:R-:W-:Y:S01]  /*6290*/  FMUL R5, R33.reuse, R9 ;  /* 0x0000000921057220 */ /* 0x040fe20000400000 */
[----:B------:R-:W-:Y:S01]  /*62a0*/  F2FP.TF32.F32.PACK_B R36, R36 ;  /* 0x00000024ff24723e */ /* 0x000fe200024050ff */
[C---:B------:R-:W-:Y:S01]  /*62b0*/  FMUL R8, R33.reuse, R12 ;  /* 0x0000000c21087220 */ /* 0x040fe20000400000 */
[----:B------:R-:W-:Y:S01]  /*62c0*/  F2FP.TF32.F32.PACK_B R37, R37 ;  /* 0x00000025ff25723e */ /* 0x000fe200024050ff */
[C---:B------:R-:W-:Y:S01]  /*62d0*/  FMUL R9, R33.reuse, R13 ;  /* 0x0000000d21097220 */ /* 0x040fe20000400000 */
[C---:B------:R-:W-:Y:S01]  /*62e0*/  FMUL R12, R33.reuse, R16 ;  /* 0x00000010210c7220 */ /* 0x040fe20000400000 */
[----:B------:R-:W-:Y:S01]  /*62f0*/  LOP3.LUT R16, R48, 0xffffe000, RZ, 0xc0, !PT ;  /* 0xffffe00030107812 */ /* 0x000fe200078ec0ff */
[C---:B------:R-:W-:Y:S01]  /*6300*/  FMUL R7, R33.reuse, R7 ;  /* 0x0000000721077220 */ /* 0x040fe20000400000 */
[----:B------:R-:W-:Y:S01]  /*6310*/  FMUL R13, R33, R17 ;  /* 0x00000011210d7220 */ /* 0x000fe20000400000 */
[----:B------:R-:W-:Y:S01]  /*6320*/  LOP3.LUT R17, R49, 0xffffe000, RZ, 0xc0, !PT ;  /* 0xffffe00031117812 */ /* 0x000fe200078ec0ff */
[----:B------:R-:W-:Y:S01]  /*6330*/  FFMA R38, R35, R0, R3 ;  /* 0x0000000023267223 */ /* 0x000fe20000000003 */
[----:B------:R-:W-:Y:S01]  /*6340*/  LOP3.LUT R0, R50, 0xffffe000, RZ, 0xc0, !PT ;  /* 0xffffe00032007812 */ /* 0x000fe200078ec0ff */
[----:B------:R-:W-:Y:S01]  /*6350*/  FMUL R6, R33, R10 ;  /* 0x0000000a21067220 */ /* 0x000fe20000400000 */
[----:B----4-:R-:W-:Y:S01]  /*6360*/  LOP3.LUT R3, R41, 0xffffe000, RZ, 0xc0, !PT ;  /* 0xffffe00029037812 */ /* 0x010fe200078ec0ff */
[----:B------:R-:W-:Y:S01]  /*6370*/  FFMA R39, R35, R2, R7 ;  /* 0x0000000223277223 */ /* 0x000fe20000000007 */
[----:B------:R-:W-:Y:S01]  /*6380*/  LOP3.LUT R2, R51, 0xffffe000, RZ, 0xc0, !PT ;  /* 0xffffe00033027812 */ /* 0x000fe200078ec0ff */
[C---:B------:R-:W-:Y:S01]  /*6390*/  FFMA R4, R35.reuse, R16, R4 ;  /* 0x0000001023047223 */ /* 0x040fe20000000004 */
[----:B------:R-:W-:Y:S01]  /*63a0*/  LOP3.LUT R16, R42, 0xffffe000, RZ, 0xc0, !PT ;  /* 0xffffe0002a107812 */ /* 0x000fe200078ec0ff */
[C---:B------:R-:W-:Y:S01]  /*63b0*/  FFMA R5, R35.reuse, R17, R5 ;  /* 0x0000001123057223 */ /* 0x040fe20000000005 */
[----:B------:R-:W-:Y:S01]  /*63c0*/  F2FP.TF32.F32.PACK_B R38, R38 ;  /* 0x00000026ff26723e */ /* 0x000fe200024050ff */
[----:B------:R-:W-:Y:S01]  /*63d0*/  FFMA R6, R35, R0, R6 ;  /* 0x0000000023067223 */ /* 0x000fe20000000006 */
[----:B------:R-:W-:Y:S01]  /*63e0*/  LOP3.LUT R0, R40, 0xffffe000, RZ, 0xc0, !PT ;  /* 0xffffe00028007812 */ /* 0x000fe200078ec0ff */
[C---:B------:R-:W-:Y:S01]  /*63f0*/  FMUL R11, R33.reuse, R11 ;  /* 0x0000000b210b7220 */ /* 0x040fe20000400000 */
[----:B------:R-:W-:Y:S01]  /*6400*/  F2FP.TF32.F32.PACK_B R39, R39 ;  /* 0x00000027ff27723e */ /* 0x000fe200024050ff */
[----:B------:R-:W-:Y:S01]  /*6410*/  FMUL R10, R33, R14 ;  /* 0x0000000e210a7220 */ /* 0x000fe20000400000 */
[----:B------:R-:W-:Y:S01]  /*6420*/  F2FP.TF32.F32.PACK_B R4, R4 ;  /* 0x00000004ff04723e */ /* 0x000fe200024050ff */
[----:B------:R-:W-:Y:S01]  /*6430*/  FFMA R7, R35, R2, R11 ;  /* 0x0000000223077223 */ /* 0x000fe2000000000b */
[----:B------:R-:W-:Y:S01]  /*6440*/  LOP3.LUT R2, R43, 0xffffe000, RZ, 0xc0, !PT ;  /* 0xffffe0002b027812 */ /* 0x000fe200078ec0ff */
[----:B------:R-:W-:Y:S01]  /*6450*/  FFMA R8, R35, R0, R8 ;  /* 0x0000000023087223 */ /* 0x000fe20000000008 */
[----:B------:R-:W-:Y:S01]  /*6460*/  LOP3.LUT R0, R44, 0xffffe000, RZ, 0xc0, !PT ;  /* 0xffffe0002c007812 */ /* 0x000fe200078ec0ff */
[----:B------:R1:W-:Y:S01]  /*6470*/  STSM.16.M88.4 [R83+0x400], R36 ;  /* 0x0004002453007844 */ /* 0x0003e20000000200 */
[----:B------:R-:W-:Y:S01]  /*6480*/  F2FP.TF32.F32.PACK_B R5, R5 ;  /* 0x00000005ff05723e */ /* 0x000fe200024050ff */
[----:B------:R-:W-:Y:S01]  /*6490*/  FMUL R15, R33, R15 ;  /* 0x0000000f210f7220 */ /* 0x000fe20000400000 */
[----:B------:R-:W-:Y:S01]  /*64a0*/  F2FP.TF32.F32.PACK_B R6, R6 ;  /* 0x00000006ff06723e */ /* 0x000fe200024050ff */
[C---:B------:R-:W-:Y:S01]  /*64b0*/  FFMA R9, R35.reuse, R3, R9 ;  /* 0x0000000323097223 */ /* 0x040fe20000000009 */
[C---:B------:R-:W-:Y:S01]  /*64c0*/  FFMA R10, R35.reuse, R16, R10 ;  /* 0x00000010230a7223 */ /* 0x040fe2000000000a */
[----:B------:R-:W-:Y:S01]  /*64d0*/  FFMA R11, R35, R2, R15 ;  /* 0x00000002230b7223 */ /* 0x000fe2000000000f */
[----:B------:R-:W-:Y:S01]  /*64e0*/  LOP3.LUT R2, R45, 0xffffe000, RZ, 0xc0, !PT ;  /* 0xffffe0002d027812 */ /* 0x000fe200078ec0ff */
[----:B------:R-:W-:Y:S01]  /*64f0*/  FFMA R12, R35, R0, R12 ;  /* 0x00000000230c7223 */ /* 0x000fe2000000000c */
[----:B------:R-:W-:Y:S01]  /*6500*/  LOP3.LUT R3, R46, 0xffffe000, RZ, 0xc0, !PT ;  /* 0xffffe0002e037812 */ /* 0x000fe200078ec0ff */
[----:B------:R-:W-:Y:S01]  /*6510*/  FMUL R14, R33, R18 ;  /* 0x00000012210e7220 */ /* 0x000fe20000400000 */
[----:B------:R-:W-:Y:S01]  /*6520*/  LOP3.LUT R0, R47, 0xffffe000, RZ, 0xc0, !PT ;  /* 0xffffe0002f007812 */ /* 0x000fe200078ec0ff */
[----:B------:R-:W-:Y:S01]  /*6530*/  FMUL R19, R33, R19 ;  /* 0x0000001321137220 */ /* 0x000fe20000400000 */
[----:B------:R-:W-:Y:S01]  /*6540*/  F2FP.TF32.F32.PACK_B R7, R7 ;  /* 0x00000007ff07723e */ /* 0x000fe200024050ff */
[C---:B------:R-:W-:Y:S01]  /*6550*/  FFMA R13, R35.reuse, R2, R13 ;  /* 0x00000002230d7223 */ /* 0x040fe2000000000d */
[C---:B------:R-:W-:Y:S01]  /*6560*/  FFMA R14, R35.reuse, R3, R14 ;  /* 0x00000003230e7223 */ /* 0x040fe2000000000e */
[----:B------:R-:W-:Y:S01]  /*6570*/  FFMA R15, R35, R0, R19 ;  /* 0x00000000230f7223 */ /* 0x000fe20000000013 */
[----:B------:R-:W-:Y:S01]  /*6580*/  F2FP.TF32.F32.PACK_B R8, R8 ;  /* 0x00000008ff08723e */ /* 0x000fe200024050ff */
[----:B------:R1:W-:Y:S01]  /*6590*/  STSM.16.M88.4 [R82+0x400], R4 ;  /* 0x0004000452007844 */ /* 0x0003e20000000200 */
[----:B------:R-:W-:Y:S02]  /*65a0*/  F2FP.TF32.F32.PACK_B R9, R9 ;  /* 0x00000009ff09723e */ /* 0x000fe400024050ff */
[----:B------:R-:W-:Y:S02]  /*65b0*/  F2FP.TF32.F32.PACK_B R10, R10 ;  /* 0x0000000aff0a723e */ /* 0x000fe400024050ff */
[----:B------:R-:W-:Y:S02]  /*65c0*/  F2FP.TF32.F32.PACK_B R11, R11 ;  /* 0x0000000bff0b723e */ /* 0x000fe400024050ff */
[----:B------:R-:W-:Y:S02]  /*65d0*/  F2FP.TF32.F32.PACK_B R12, R12 ;  /* 0x0000000cff0c723e */ /* 0x000fe400024050ff */
[----:B------:R-:W-:Y:S01]  /*65e0*/  F2FP.TF32.F32.PACK_B R13, R13 ;  /* 0x0000000dff0d723e */ /* 0x000fe200024050ff */
[----:B------:R1:W-:Y:S01]  /*65f0*/  STSM.16.M88.4 [R85], R8 ;  /* 0x0000000855007844 */ /* 0x0003e20000000200 */
[----:B------:R-:W-:Y:S02]  /*6600*/  F2FP.TF32.F32.PACK_B R14, R14 ;  /* 0x0000000eff0e723e */ /* 0x000fe400024050ff */
[----:B------:R-:W-:Y:S05]  /*6610*/  F2FP.TF32.F32.PACK_B R15, R15 ;  /* 0x0000000fff0f723e */ /* 0x000fea00024050ff */
[----:B------:R1:W-:Y:S01]  /*6620*/  STSM.16.M88.4 [R86], R12 ;  /* 0x0000000c56007844 */ /* 0x0003e20000000200 */
[----:B------:R-:W-:Y:S01]  /*6630*/  @!PT LDS RZ, [RZ] ;  /* 0x00000000fffff984 */ /* 0x000fe20000000800 */
[----:B------:R-:W-:Y:S01]  /*6640*/  @!PT LDS RZ, [RZ] ;  /* 0x00000000fffff984 */ /* 0x000fe20000000800 */
[----:B------:R-:W-:Y:S01]  /*6650*/  @!PT LDS RZ, [RZ] ;  /* 0x00000000fffff984 */ /* 0x000fe20000000800 */
[----:B------:R-:W-:Y:S01]  /*6660*/  @!PT LDS RZ, [RZ] ;  /* 0x00000000fffff984 */ /* 0x000fe20000000800 */
[----:B------:R2:W-:Y:S07]  /*6670*/  MEMBAR.ALL.CTA ;  /* 0x0000000000007992 */ /* 0x0005ee0000008000 */
[----:B--2---:R-:W2:Y:S02]  /*6680*/  FENCE.VIEW.ASYNC.S ;  /* 0x00000000000073c6 */ /* 0x004ea40000000000 */
[----:B--2---:R-:W-:Y:S06]  /*6690*/  BAR.SYNC.DEFER_BLOCKING 0x1, 0x80 ;  /* 0x0042000000007b1d */ /* 0x004fec0000010000 */
[----:B------:R-:W-:Y:S05]  /*66a0*/  @P0 BRA `(.L_x_103) ;  /* 0x0000000000280947 */ /* 0x000fea0003800000 */
[----:B------:R-:W-:Y:S02]  /*66b0*/  UIADD3 UR4, UPT, UPT, UR36, 0x400, URZ ;  /* 0x0000040024047890 */ /* 0x000fe4000fffe0ff */
[----:B------:R-:W-:Y:S01]  /*66c0*/  UIADD3 UR6, UP0, UPT, UR52, 0x680, URZ ;  /* 0x0000068034067890 */ /* 0x000fe2000ff1e0ff */
[----:B------:R-:W-:Y:S03]  /*66d0*/  UMOV UR43, UR44 ;  /* 0x0000002c002b7c82 */ /* 0x000fe60008000000 */
[----:B------:R-:W-:Y:S01]  /*66e0*/  MOV R70, UR4 ;  /* 0x0000000400467c02 */ /* 0x000fe20008000f00 */
[----:B------:R-:W-:Y:S03]  /*66f0*/  UIADD3.X UR7, UPT, UPT, URZ, UR53, URZ, UP0, !UPT ;  /* 0x00000035ff077290 */ /* 0x000fe600087fe4ff */
[----:B------:R-:W-:Y:S11]  /*6700*/  R2UR UR40, R70 ;  /* 0x00000000462872ca */ /* 0x000ff600000e0000 */
[----:B------:R-:W-:Y:S02]  /*6710*/  @!UPT UIADD3 URZ, UPT, UPT, URZ, URZ, URZ ;  /* 0x000000fffffff290 */ /* 0x000fe4000fffe0ff */
[----:B------:R2:W-:Y:S01]  /*6720*/  UTMASTG.3D [UR40], [UR6] ;  /* 0x00000028060073b5 */ /* 0x0005e20008010000 */
[----:B------:R0:W-:Y:S01]  /*6730*/  UTMACMDFLUSH ;  /* 0x00000000000079b7 */ /* 0x0001e20000000000 */
[----:B--2---:R-:W-:Y:S04]  /*6740*/  DEPBAR.LE SB0, 0x1 ;  /* 0x000080400000791a */ /* 0x004fe80000000000 */
.L_x_103:
[----:B------:R-:W-:Y:S05]  /*6750*/  BSYNC.RECONVERGENT B0 ;  /* 0x0000000000007941 */ /* 0x000fea0003800200 */
.L_x_102:
[----:B------:R-:W-:Y:S01]  /*6760*/  BAR.SYNC.DEFER_BLOCKING 0x1, 0x80 ;  /* 0x0042000000007b1d */ /* 0x000fe20000010000 */
[----:B------:R-:W-:Y:S01]  /*6770*/  ISETP.NE.AND P1, PT, R81, RZ, PT ;  /* 0x000000ff5100720c */ /* 0x000fe20003f25270 */
[----:B------:R-:W-:Y:S01]  /*6780*/  UISETP.NE.AND UP0, UPT, UR45, URZ, UPT ;  /* 0x000000ff2d00728c */ /* 0x000fe2000bf05270 */
[----:B------:R-:W-:Y:S11]  /*6790*/  LEA R2, R87, UR36, 0x3 ;  /* 0x0000002457027c11 */ /* 0x000ff6000f8e18ff */
[----:B------:R-:W-:Y:S01]  /*67a0*/  @P1 SHF.L.U32 R3, R74, 0x1f, RZ ;  /* 0x0000001f4a031819 */ /* 0x000fe200000006ff */
[----:B------:R-:W-:Y:S06]  /*67b0*/  BRA.U !UP0, `(.L_x_104) ;  /* 0x0000000108247547 */ /* 0x000fec000b800000 */
[----:B-1----:R-:W-:Y:S01]  /*67c0*/  IMAD.U32 R4, RZ, RZ, UR51 ;  /* 0x00000033ff047e24 */ /* 0x002fe2000f8e00ff */
[----:B------:R-:W-:Y:S01]  /*67d0*/  MOV R0, UR37 ;  /* 0x0000002500007c02 */ /* 0x000fe20008000f00 */
[----:B------:R-:W-:Y:S03]  /*67e0*/  UIADD3 UR51, UPT, UPT, UR51, 0x1, URZ ;  /* 0x0000000133337890 */ /* 0x000fe6000fffe0ff */
[----:B------:R-:W-:Y:S01]  /*67f0*/  @P1 LEA R4, R4, UR36, 0x3 ;  /* 0x0000002404041c11 */ /* 0x000fe2000f8e18ff */
[----:B------:R-:W-:Y:S04]  /*6800*/  UISETP.NE.AND UP0, UPT, UR51, 0x4, UPT ;  /* 0x000000043300788c */ /* 0x000fe8000bf05270 */
[----:B------:R-:W-:Y:S01]  /*6810*/  @P1 VIADD R4, R4, 0xa0 ;  /* 0x000000a004041836 */ /* 0x000fe20000000000 */
[----:B------:R-:W-:Y:S04]  /*6820*/  USEL UR51, UR51, URZ, UP0 ;  /* 0x000000ff33337287 */ /* 0x000fe80008000000 */
[----:B------:R-:W-:Y:S04]  /*6830*/  @P1 PRMT R0, R0, 0x654, R4 ;  /* 0x0000065400001816 */ /* 0x000fe80000000004 */
[----:B------:R2:W-:Y:S04]  /*6840*/  @P1 SYNCS.ARRIVE.TRANS64.RED.A1T0 RZ, [R0+URZ], RZ ;  /* 0x000000ff00ff19a7 */ /* 0x0005e800081004ff */
.L_x_104:
[----:B------:R-:W3:Y:S01]  /*6850*/  @P1 SYNCS.PHASECHK.TRANS64.TRYWAIT P0, [R2+URZ+0x80], R3 ;  /* 0x00008003020015a7 */ /* 0x000ee200080011ff */
[----:B------:R-:W-:Y:S01]  /*6860*/  BSSY B1, `(.L_x_105) ;  /* 0x0000017000017945 */ /* 0x000fe20003800000 */
[----:B---3--:R-:W-:Y:S03]  /*6870*/  @P1 SEL R89, RZ, 0x1, !P0 ;  /* 0x00000001ff591807 */ /* 0x008fe60004000000 */
[----:B------:R-:W-:Y:S05]  /*6880*/  @!P1 BRA `(.L_x_106) ;  /* 0x0000000000509947 */ /* 0x000fea0003800000 */
[----:B------:R-:W-:Y:S01]  /*6890*/  ISETP.NE.AND P1, PT, R90, RZ, PT ;  /* 0x000000ff5a00720c */ /* 0x000fe20003f25270 */
[----:B------:R-:W-:Y:S01]  /*68a0*/  BSSY B0, `(.L_x_107) ;  /* 0x000000a000007945 */ /* 0x000fe20003800000 */
[----:B------:R-:W-:Y:S11]  /*68b0*/  ISETP.NE.AND P0, PT, R89, RZ, PT ;  /* 0x000000ff5900720c */ /* 0x000ff60003f05270 */
[----:B-1----:R-:W-:Y:S04]  /*68c0*/  @P1 IMAD R5, R87, 0x2000, R88 ;  /* 0x0000200057051824 */ /* 0x002fe800078e0258 */
[----:B------:R-:W-:Y:S05]  /*68d0*/  @P1 VIADD R4, R5, UR36 ;  /* 0x0000002405041c36 */ /* 0x000fea0008000000 */
[----:B------:R-:W-:Y:S01]  /*68e0*/  @P1 IADD3 R3, PT, PT, R91, R4, RZ ;  /* 0x000000045b031210 */ /* 0x000fe20007ffe0ff */
[----:B------:R-:W-:Y:S01]  /*68f0*/  @P1 IMAD.IADD R4, R75, 0x1, R4 ;  /* 0x000000014b041824 */ /* 0x000fe200078e0204 */
[----:B------:R-:W-:Y:S06]  /*6900*/  @P0 BRA `(.L_x_108) ;  /* 0x00000000000c0947 */ /* 0x000fec0003800000 */
[----:B--2---:R-:W-:Y:S04]  /*6910*/  SHF.L.U32 R0, R74, 0x1f, RZ ;  /* 0x0000001f4a007819 */ /* 0x004fe800000006ff */
[----:B------:R-:W1:Y:S02]  /*6920*/  SYNCS.PHASECHK.TRANS64.TRYWAIT P0, [R2+URZ+0x80], R0 ;  /* 0x00008000020075a7 */ /* 0x000e6400080011ff */
[----:B-1----:R-:W-:Y:S05]  /*6930*/  @!P0 BRA `(.L_x_109) ;  /* 0x0000002800948947 */ /* 0x002fea0003800000 */
.L_x_108:
[----:B------:R-:W-:Y:S05]  /*6940*/  BSYNC B0 ;  /* 0x0000000000007941 */ /* 0x000fea0003800000 */
.L_x_107:
[----:B------:R-:W-:Y:S02]  /*6950*/  ISETP.NE.AND P0, PT, R90, RZ, PT ;  /* 0x000000ff5a00720c */ /* 0x000fe40003f05270 */
[----:B------:R-:W-:Y:S11]  /*6960*/  IADD3 R87, PT, PT, R87, 0x1, RZ ;  /* 0x0000000157577810 */ /* 0x000ff60007ffe0ff */
[----:B-12---:R-:W-:Y:S01]  /*6970*/  @P0 IMAD.IADD R0, R75, 0x1, R3 ;  /* 0x000000014b000824 */ /* 0x006fe200078e0203 */
[----:B------:R-:W-:Y:S05]  /*6980*/  @P0 WARPSYNC.ALL ;  /* 0x0000000000000948 */ /* 0x000fea0003800000 */
[----:B------:R3:W4:Y:S04]  /*6990*/  @P0 LDSM.16.M88.4 R52, [R5+UR36+0x400] ;  /* 0x000400240534083b */ /* 0x0007280008000200 */
[----:B------:R3:W1:Y:S04]  /*69a0*/  @P0 LDSM.16.M88.4 R48, [R4+0x400] ;  /* 0x000400000430083b */ /* 0x0006680000000200 */
[----:B------:R3:W2:Y:S04]  /*69b0*/  @P0 LDSM.16.M88.4 R40, [R3+0x400] ;  /* 0x000400000328083b */ /* 0x0006a80000000200 */
[----:B------:R3:W1:Y:S02]  /*69c0*/  @P0 LDSM.16.M88.4 R44, [R0+0x400] ;  /* 0x00040000002c083b */ /* 0x0006640000000200 */
.L_x_106:
[----:B------:R-:W-:Y:S05]  /*69d0*/  BSYNC B1 ;  /* 0x0000000000017941 */ /* 0x000fea0003800000 */
.L_x_105:
[----:B--23--:R-:W-:Y:S05]  /*69e0*/  VIADD R0, R34, 0x20 ;  /* 0x0000002022007836 */ /* 0x00cfea0000000000 */
[----:B------:R-:W-:Y:S04]  /*69f0*/  SHF.R.U32.HI R0, RZ, 0x15, R0 ;  /* 0x00000015ff007819 */ /* 0x000fe80000011600 */
[----:B------:R-:W-:Y:S11]  /*6a00*/  LOP3.LUT P0, RZ, R0, 0x3, R69, 0x48, !PT ;  /* 0x0000000300ff7812 */ /* 0x000ff60007804845 */
[----:B------:R-:W-:Y:S02]  /*6a10*/  @!UPT UIADD3 URZ, UPT, UPT, URZ, URZ, URZ ;  /* 0x000000fffffff290 */ /* 0x000fe4000fffe0ff */
[----:B------:R-:W-:Y:S05]  /*6a20*/  @!P0 BRA `(.L_x_110) ;  /* 0x0000000000408947 */ /* 0x000fea0003800000 */
[----:B------:R-:W2:Y:S01]  /*6a30*/  LDCU.64 UR8, c[0x4][0x70] ;  /* 0x01000e00ff0877ac */ /* 0x000ea20008000a00 */
[----:B------:R-:W-:Y:S01]  /*6a40*/  MOV R3, 0x0 ;  /* 0x0000000000037802 */ /* 0x000fe20000000f00 */
[----:B-1----:R-:W-:Y:S02]  /*6a50*/  HFMA2 R12, -RZ, RZ, 0, 5.9604644775390625e-08 ;  /* 0x00000001ff0c7431 */ /* 0x002fe400000001ff */
[----:B------:R-:W-:Y:S02]  /*6a60*/  IMAD.MOV.U32 R8, RZ, RZ, 0x192 ;  /* 0x00000192ff087424 */ /* 0x000fe400078e00ff */
[----:B------:R-:W-:Y:S01]  /*6a70*/  IMAD.MOV.U32 R13, RZ, RZ, RZ ;  /* 0x000000ffff0d7224 */ /* 0x000fe200078e00ff */
[----:B------:R-:W1:Y:S01]  /*6a80*/  LDCU.64 UR6, c[0x4][0x78] ;  /* 0x01000f00ff0677ac */ /* 0x000e620008000a00 */
[----:B------:R-:W3:Y:S01]  /*6a90*/  LDC.64 R2, c[0x4][R3] ;  /* 0x0100000003027b82 */ /* 0x000ee20000000a00 */
[----:B------:R-:W5:Y:S01]  /*6aa0*/  LDCU.64 UR4, c[0x4][0x10] ;  /* 0x01000200ff0477ac */ /* 0x000f620008000a00 */
[----:B--2---:R-:W-:Y:S01]  /*6ab0*/  MOV R5, UR9 ;  /* 0x0000000900057c02 */ /* 0x004fe20008000f00 */
[----:B------:R-:W-:Y:S01]  /*6ac0*/  IMAD.U32 R4, RZ, RZ, UR8 ;  /* 0x00000008ff047e24 */ /* 0x000fe2000f8e00ff */
[----:B-1----:R-:W-:Y:S01]  /*6ad0*/  MOV R7, UR7 ;  /* 0x0000000700077c02 */ /* 0x002fe20008000f00 */
[----:B------:R-:W-:Y:S01]  /*6ae0*/  IMAD.U32 R6, RZ, RZ, UR6 ;  /* 0x00000006ff067e24 */ /* 0x000fe2000f8e00ff */
[----:B-----5:R-:W-:Y:S01]  /*6af0*/  MOV R11, UR5 ;  /* 0x00000005000b7c02 */ /* 0x020fe20008000f00 */
[----:B------:R-:W-:Y:S02]  /*6b00*/  IMAD.U32 R10, RZ, RZ, UR4 ;  /* 0x00000004ff0a7e24 */ /* 0x000fe4000f8e00ff */
[----:B------:R-:W-:Y:S07]  /*6b10*/  LEPC R20, `(.L_x_110) ;  /* 0x000000001014794e */ /* 0x000fee0000000000 */
[----:B---34-:R-:W-:Y:S05]  /*6b20*/  CALL.ABS.NOINC R2 ;  /* 0x0000000002007343 */ /* 0x018fea0003c00000 */
.L_x_110:
[----:B------:R-:W-:Y:S01]  /*6b30*/  ISETP.NE.AND P6, PT, R81, RZ, PT ;  /* 0x000000ff5100720c */ /* 0x000fe20003fc5270 */
[----:B------:R-:W-:Y:S05]  /*6b40*/  WARPSYNC.ALL ;  /* 0x0000000000007948 */ /* 0x000fea0003800000 */
[----:B------:R-:W-:Y:S01]  /*6b50*/  R2UR UR4, R34 ;  /* 0x00000000220472ca */ /* 0x000fe200000e0000 */
[----:B------:R-:W-:Y:S01]  /*6b60*/  IMAD.U32 R0, RZ, RZ, UR51 ;  /* 0x00000033ff007e24 */ /* 0x000fe2000f8e00ff */
[----:B----4-:R-:W-:Y:S01]  /*6b70*/  LOP3.LUT R20, R52, 0xffffe000, RZ, 0xc0, !PT ;  /* 0xffffe00034147812 */ /* 0x010fe200078ec0ff */
[----:B------:R-:W-:Y:S01]  /*6b80*/  IMAD.U32 R21, RZ, RZ, UR37 ;  /* 0x00000025ff157e24 */ /* 0x000fe2000f8e00ff */
[----:B------:R-:W-:Y:S01]  /*6b90*/  ISETP.NE.AND P0, PT, R77, RZ, PT ;  /* 0x000000ff4d00720c */ /* 0x000fe20003f05270 */
[----:B------:R-:W-:Y:S02]  /*6ba0*/  BSSY.RECONVERGENT B0, `(.L_x_111) ;  /* 0x000005b000007945 */ /* 0x000fe40003800200 */
[----:B------:R-:W-:Y:S05]  /*6bb0*/  @P6 LEA R0, R0, UR36, 0x3 ;  /* 0x0000002400006c11 */ /* 0x000fea000f8e18ff */
[----:B------:R-:W-:Y:S01]  /*6bc0*/  @P6 VIADD R0, R0, 0xa0 ;  /* 0x000000a000006836 */ /* 0x000fe20000000000 */
[----:B-1----:R-:W1:Y:S04]  /*6bd0*/  LDTM.16dp128bit.x8 R4, tmem[UR4+0x20] ;  /* 0x00002004000479ee */ /* 0x002e680008180000 */
[----:B------:R-:W-:Y:S01]  /*6be0*/  @P6 PRMT R21, R21, 0x654, R0 ;  /* 0x0000065415156816 */ /* 0x000fe20000000000 */
[C---:B-1----:R-:W-:Y:S01]  /*6bf0*/  FMUL R0, R33.reuse, R4 ;  /* 0x0000000421007220 */ /* 0x042fe20000400000 */
[C---:B------:R-:W-:Y:S01]  /*6c00*/  FMUL R4, R33.reuse, R8 ;  /* 0x0000000821047220 */ /* 0x040fe20000400000 */
[C---:B------:R-:W-:Y:S01]  /*6c10*/  FMUL R8, R33.reuse, R12 ;  /* 0x0000000c21087220 */ /* 0x040fe20000400000 */
[----:B------:R-:W-:Y:S01]  /*6c20*/  FMUL R12, R33, R16 ;  /* 0x00000010210c7220 */ /* 0x000fe20000400000 */
[----:B------:R-:W-:Y:S01]  /*6c30*/  LOP3.LUT R16, R53, 0xffffe000, RZ, 0xc0, !PT ;  /* 0xffffe00035107812 */ /* 0x000fe200078ec0ff */
[C---:B------:R-:W-:Y:S01]  /*6c40*/  FMUL R2, R33.reuse, R5 ;  /* 0x0000000521027220 */ /* 0x040fe20000400000 */
[C---:B------:R-:W-:Y:S01]  /*6c50*/  FMUL R3, R33.reuse, R6 ;  /* 0x0000000621037220 */ /* 0x040fe20000400000 */
[----:B------:R-:W-:Y:S01]  /*6c60*/  FMUL R5, R33, R9 ;  /* 0x0000000921057220 */ /* 0x000fe20000400000 */
[----:B------:R-:W-:Y:S01]  /*6c70*/  FFMA R36, R35, R20, R0 ;  /* 0x0000001423247223 */ /* 0x000fe20000000000 */
[----:B------:R-:W-:Y:S01]  /*6c80*/  LOP3.LUT R0, R54, 0xffffe000, RZ, 0xc0, !PT ;  /* 0xffffe00036007812 */ /* 0x000fe200078ec0ff */
[C---:B------:R-:W-:Y:S01]  /*6c90*/  FMUL R6, R33.reuse, R10 ;  /* 0x0000000a21067220 */ /* 0x040fe20000400000 */
[C---:B------:R-:W-:Y:S01]  /*6ca0*/  FMUL R9, R33.reuse, R13 ;  /* 0x0000000d21097220 */ /* 0x040fe20000400000 */
[C---:B------:R-:W-:Y:S01]  /*6cb0*/  FMUL R10, R33.reuse, R14 ;  /* 0x0000000e210a7220 */ /* 0x040fe20000400000 */
[----:B------:R-:W-:Y:S01]  /*6cc0*/  F2FP.TF32.F32.PACK_B R36, R36 ;  /* 0x00000024ff24723e */ /* 0x000fe200024050ff */
[----:B------:R-:W-:Y:S01]  /*6cd0*/  FMUL R13, R33, R17 ;  /* 0x00000011210d7220 */ /* 0x000fe20000400000 */
[----:B------:R-:W-:Y:S01]  /*6ce0*/  LOP3.LUT R17, R55, 0xffffe000, RZ, 0xc0, !PT ;  /* 0xffffe00037117812 */ /* 0x000fe200078ec0ff */
[----:B------:R-:W-:Y:S01]  /*6cf0*/  FMUL R14, R33, R18 ;  /* 0x00000012210e7220 */ /* 0x000fe20000400000 */
[----:B------:R-:W-:Y:S01]  /*6d00*/  LOP3.LUT R18, R48, 0xffffe000, RZ, 0xc0, !PT ;  /* 0xffffe00030127812 */ /* 0x000fe200078ec0ff */
[----:B------:R-:W-:Y:S01]  /*6d10*/  FFMA R37, R35, R16, R2 ;  /* 0x0000001023257223 */ /* 0x000fe20000000002 */
[----:B------:R-:W-:Y:S01]  /*6d20*/  LOP3.LUT R2, R49, 0xffffe000, RZ, 0xc0, !PT ;  /* 0xffffe00031027812 */ /* 0x000fe200078ec0ff */
[----:B------:R-:W-:Y:S01]  /*6d30*/  FMUL R7, R33, R7 ;  /* 0x0000000721077220 */ /* 0x000fe20000400000 */
[----:B------:R-:W-:Y:S01]  /*6d40*/  LOP3.LUT R16, R41, 0xffffe000, RZ, 0xc0, !PT ;  /* 0xffffe00029107812 */ /* 0x000fe200078ec0ff */
[C---:B------:R-:W-:Y:S01]  /*6d50*/  FFMA R38, R35.reuse, R0, R3 ;  /* 0x0000000023267223 */ /* 0x040fe20000000003 */
[----:B------:R-:W-:Y:S01]  /*6d60*/  LOP3.LUT R0, R50, 0xffffe000, RZ, 0xc0, !PT ;  /* 0xffffe00032007812 */ /* 0x000fe200078ec0ff */
[C---:B------:R-:W-:Y:S01]  /*6d70*/  FFMA R39, R35.reuse, R17, R7 ;  /* 0x0000001123277223 */ /* 0x040fe20000000007 */
[----:B------:R-:W-:Y:S01]  /*6d80*/  LOP3.LUT R3, R40, 0xffffe000, RZ, 0xc0, !PT ;  /* 0xffffe00028037812 */ /* 0x000fe200078ec0ff */
[C---:B------:R-:W-:Y:S01]  /*6d90*/  FFMA R4, R35.reuse, R18, R4 ;  /* 0x0000001223047223 */ /* 0x040fe20000000004 */
[----:B------:R-:W-:Y:S01]  /*6da0*/  F2FP.TF32.F32.PACK_B R37, R37 ;  /* 0x00000025ff25723e */ /* 0x000fe200024050ff */
[----:B------:R-:W-:Y:S01]  /*6db0*/  FFMA R5, R35, R2, R5 ;  /* 0x0000000223057223 */ /* 0x000fe20000000005 */
[----:B------:R-:W-:Y:S01]  /*6dc0*/  LOP3.LUT R2, R51, 0xffffe000, RZ, 0xc0, !PT ;  /* 0xffffe00033027812 */ /* 0x000fe200078ec0ff */
[----:B------:R-:W-:Y:S01]  /*6dd0*/  FMUL R11, R33, R11 ;  /* 0x0000000b210b7220 */ /* 0x000fe20000400000 */
[----:B------:R-:W-:Y:S01]  /*6de0*/  F2FP.TF32.F32.PACK_B R38, R38 ;  /* 0x00000026ff26723e */ /* 0x000fe200024050ff */
[C---:B------:R-:W-:Y:S01]  /*6df0*/  FFMA R6, R35.reuse, R0, R6 ;  /* 0x0000000023067223 */ /* 0x040fe20000000006 */
[----:B------:R-:W-:Y:S01]  /*6e00*/  LOP3.LUT R0, R42, 0xffffe000, RZ, 0xc0, !PT ;  /* 0xffffe0002a007812 */ /* 0x000fe200078ec0ff */
[----:B------:R-:W-:Y:S01]  /*6e10*/  FFMA R7, R35, R2, R11 ;  /* 0x0000000223077223 */ /* 0x000fe2000000000b */
[----:B------:R-:W-:Y:S01]  /*6e20*/  LOP3.LUT R2, R43, 0xffffe000, RZ, 0xc0, !PT ;  /* 0xffffe0002b027812 */ /* 0x000fe200078ec0ff */
[----:B------:R-:W-:Y:S01]  /*6e30*/  FFMA R8, R35, R3, R8 ;  /* 0x0000000323087223 */ /* 0x000fe20000000008 */
[----:B------:R-:W-:Y:S01]  /*6e40*/  LOP3.LUT R3, R45, 0xffffe000, RZ, 0xc0, !PT ;  /* 0xffffe0002d037812 */ /* 0x000fe200078ec0ff */
[----:B------:R-:W-:Y:S01]  /*6e50*/  FFMA R9, R35, R16, R9 ;  /* 0x0000001023097223 */ /* 0x000fe20000000009 */
[----:B------:R-:W-:Y:S01]  /*6e60*/  F2FP.TF32.F32.PACK_B R39, R39 ;  /* 0x00000027ff27723e */ /* 0x000fe200024050ff */
[----:B------:R-:W-:Y:S01]  /*6e70*/  FMUL R15, R33, R15 ;  /* 0x0000000f210f7220 */ /* 0x000fe20000400000 */
[----:B------:R-:W-:Y:S01]  /*6e80*/  LOP3.LUT R16, R46, 0xffffe000, RZ, 0xc0, !PT ;  /* 0xffffe0002e107812 */ /* 0x000fe200078ec0ff */
[C---:B------:R-:W-:Y:S01]  /*6e90*/  FFMA R10, R35.reuse, R0, R10 ;  /* 0x00000000230a7223 */ /* 0x040fe2000000000a */
        /* <DEDUP_REMOVED lines=8> */
[----:B------:R-:W-:Y:S01]  /*6f20*/  F2FP.TF32.F32.PACK_B R6, R6 ;  /* 0x00000006ff06723e */ /* 0x000fe200024050ff */
[C---:B------:R-:W-:Y:S01]  /*6f30*/  FFMA R13, R35.reuse, R3, R13 ;  /* 0x00000003230d7223 */ /* 0x040fe2000000000d */
[----:B------:R-:W-:Y:S01]  /*6f40*/  F2FP.TF32.F32.PACK_B R7, R7 ;  /* 0x00000007ff07723e */ /* 0x000fe200024050ff */
[C---:B------:R-:W-:Y:S01]  /*6f50*/  FFMA R14, R35.reuse, R16, R14 ;  /* 0x00000010230e7223 */ /* 0x040fe2000000000e */
[----:B------:R-:W-:Y:S01]  /*6f60*/  FFMA R15, R35, R2, R19 ;  /* 0x00000002230f7223 */ /* 0x000fe20000000013 */
[----:B------:R-:W-:Y:S02]  /*6f70*/  F2FP.TF32.F32.PACK_B R8, R8 ;  /* 0x00000008ff08723e */ /* 0x000fe400024050ff */
[----:B------:R1:W-:Y:S01]  /*6f80*/  STSM.16.M88.4 [R82+0x2400], R4 ;  /* 0x0024000452007844 */ /* 0x0003e20000000200 */
[----:B------:R-:W-:Y:S02]  /*6f90*/  F2FP.TF32.F32.PACK_B R9, R9 ;  /* 0x00000009ff09723e */ /* 0x000fe400024050ff */
[----:B------:R-:W-:Y:S02]  /*6fa0*/  F2FP.TF32.F32.PACK_B R10, R10 ;  /* 0x0000000aff0a723e */ /* 0x000fe400024050ff */
[----:B------:R-:W-:Y:S02]  /*6fb0*/  F2FP.TF32.F32.PACK_B R11, R11 ;  /* 0x0000000bff0b723e */ /* 0x000fe400024050ff */
[----:B------:R-:W-:Y:S02]  /*6fc0*/  F2FP.TF32.F32.PACK_B R12, R12 ;  /* 0x0000000cff0c723e */ /* 0x000fe400024050ff */
[----:B------:R-:W-:Y:S01]  /*6fd0*/  F2FP.TF32.F32.PACK_B R13, R13 ;  /* 0x0000000dff0d723e */ /* 0x000fe200024050ff */
[----:B------:R1:W-:Y:S01]  /*6fe0*/  STSM.16.M88.4 [R85+0x2000], R8 ;  /* 0x0020000855007844 */ /* 0x0003e20000000200 */
[----:B------:R-:W-:Y:S02]  /*6ff0*/  F2FP.TF32.F32.PACK_B R14, R14 ;  /* 0x0000000eff0e723e */ /* 0x000fe400024050ff */
[----:B------:R-:W-:Y:S02]  /*7000*/  F2FP.TF32.F32.PACK_B R15, R15 ;  /* 0x0000000fff0f723e */ /* 0x000fe400024050ff */
[----:B------:R-:W-:Y:S02]  /*7010*/  LEA R0, R87, UR36, 0x3 ;  /* 0x0000002457007c11 */ /* 0x000fe4000f8e18ff */
[----:B------:R-:W-:Y:S01]  /*7020*/  @P6 SHF.L.U32 R2, R74, 0x1f, RZ ;  /* 0x0000001f4a026819 */ /* 0x000fe200000006ff */
[----:B------:R1:W-:Y:S01]  /*7030*/  STSM.16.M88.4 [R86+0x2000], R12 ;  /* 0x0020000c56007844 */ /* 0x0003e20000000200 */
        /* <DEDUP_REMOVED lines=8> */
[----:B------:R-:W-:Y:S02]  /*70c0*/  UIADD3 UR8, UP0, UPT, UR52, 0x680, URZ ;  /* 0x0000068034087890 */ /* 0x000fe4000ff1e0ff */
[----:B------:R-:W-:Y:S02]  /*70d0*/  UIADD3 UR5, UPT, UPT, UR41, 0x20, URZ ;  /* 0x0000002029057890 */ /* 0x000fe4000fffe0ff */
[----:B------:R-:W-:Y:S02]  /*70e0*/  UIADD3 UR4, UPT, UPT, UR36, 0x2400, URZ ;  /* 0x0000240024047890 */ /* 0x000fe4000fffe0ff */
[----:B------:R-:W-:Y:S01]  /*70f0*/  UIADD3.X UR9, UPT, UPT, URZ, UR53, URZ, UP0, !UPT ;  /* 0x00000035ff097290 */ /* 0x000fe200087fe4ff */
[----:B------:R-:W-:Y:S01]  /*7100*/  UMOV UR6, UR42 ;  /* 0x0000002a00067c82 */ /* 0x000fe20008000000 */
[----:B------:R-:W-:Y:S07]  /*7110*/  UMOV UR7, UR44 ;  /* 0x0000002c00077c82 */ /* 0x000fee0008000000 */
[----:B------:R2:W-:Y:S01]  /*7120*/  UTMASTG.3D [UR4], [UR8] ;  /* 0x00000004080073b5 */ /* 0x0005e20008010000 */
[----:B------:R0:W-:Y:S01]  /*7130*/  UTMACMDFLUSH ;  /* 0x00000000000079b7 */ /* 0x0001e20000000000 */
[----:B--2---:R-:W-:Y:S04]  /*7140*/  DEPBAR.LE SB0, 0x1 ;  /* 0x000080400000791a */ /* 0x004fe80000000000 */
.L_x_112:
[----:B------:R-:W-:Y:S05]  /*7150*/  BSYNC.RECONVERGENT B0 ;  /* 0x0000000000007941 */ /* 0x000fea0003800200 */
.L_x_111:
[----:B------:R-:W-:Y:S01]  /*7160*/  BAR.SYNC.DEFER_BLOCKING 0x1, 0x80 ;  /* 0x0042000000007b1d */ /* 0x000fe20000010000 */
[----:B------:R-:W-:Y:S04]  /*7170*/  UIADD3 UR40, UPT, UPT, UR51, 0x1, URZ ;  /* 0x0000000133287890 */ /* 0x000fe8000fffe0ff */
[----:B------:R-:W-:Y:S04]  /*7180*/  UISETP.NE.AND UP0, UPT, UR40, 0x4, UPT ;  /* 0x000000042800788c */ /* 0x000fe8000bf05270 */
[----:B------:R-:W-:Y:S01]  /*7190*/  USEL UR40, UR40, URZ, UP0 ;  /* 0x000000ff28287287 */ /* 0x000fe20008000000 */
[----:B------:R2:W-:Y:S01]  /*71a0*/  @P6 SYNCS.ARRIVE.TRANS64.RED.A1T0 RZ, [R21+URZ], RZ ;  /* 0x000000ff15ff69a7 */ /* 0x0005e200081004ff */
[----:B------:R-:W-:Y:S01]  /*71b0*/  BSSY B1, `(.L_x_113) ;  /* 0x0000018000017945 */ /* 0x000fe20003800000 */
[----:B------:R-:W3:Y:S02]  /*71c0*/  @P6 SYNCS.PHASECHK.TRANS64.TRYWAIT P0, [R0+URZ+0x80], R2 ;  /* 0x00008002000065a7 */ /* 0x000ee400080011ff */
[----:B---3--:R-:W-:Y:S01]  /*71d0*/  @P6 SEL R89, RZ, 0x1, !P0 ;  /* 0x00000001ff596807 */ /* 0x008fe20004000000 */
[----:B--2---:R-:W-:Y:S06]  /*71e0*/  @!P6 BRA `(.L_x_114) ;  /* 0x000000000050e947 */ /* 0x004fec0003800000 */
        /* <DEDUP_REMOVED lines=8> */
[----:B------:R-:W-:Y:S04]  /*7270*/  SHF.L.U32 R5, R74, 0x1f, RZ ;  /* 0x0000001f4a057819 */ /* 0x000fe800000006ff */
[----:B------:R-:W1:Y:S02]  /*7280*/  SYNCS.PHASECHK.TRANS64.TRYWAIT P0, [R0+URZ+0x80], R5 ;  /* 0x00008005000075a7 */ /* 0x000e6400080011ff */
[----:B-1----:R-:W-:Y:S05]  /*7290*/  @!P0 BRA `(.L_x_117) ;  /* 0x0000002000508947 */ /* 0x002fea0003800000 */
.L_x_116:
[----:B------:R-:W-:Y:S05]  /*72a0*/  BSYNC B0 ;  /* 0x0000000000007941 */ /* 0x000fea0003800000 */
.L_x_115:
[----:B------:R-:W-:Y:S02]  /*72b0*/  ISETP.NE.AND P0, PT, R90, RZ, PT ;  /* 0x000000ff5a00720c */ /* 0x000fe40003f05270 */
[----:B------:R-:W-:Y:S11]  /*72c0*/  IADD3 R87, PT, PT, R87, 0x1, RZ ;  /* 0x0000000157577810 */ /* 0x000ff60007ffe0ff */
[----:B-1----:R-:W-:Y:S01]  /*72d0*/  @P0 IMAD.IADD R0, R75, 0x1, R2 ;  /* 0x000000014b000824 */ /* 0x002fe200078e0202 */
[----:B------:R-:W-:Y:S05]  /*72e0*/  @P0 WARPSYNC.ALL ;  /* 0x0000000000000948 */ /* 0x000fea0003800000 */
[----:B------:R2:W3:Y:S04]  /*72f0*/  @P0 LDSM.16.M88.4 R52, [R4+UR36+0x400] ;  /* 0x000400240434083b */ /* 0x0004e80008000200 */
[----:B------:R2:W4:Y:S04]  /*7300*/  @P0 LDSM.16.M88.4 R48, [R3+0x400] ;  /* 0x000400000330083b */ /* 0x0005280000000200 */
[----:B------:R2:W1:Y:S04]  /*7310*/  @P0 LDSM.16.M88.4 R40, [R2+0x400] ;  /* 0x000400000228083b */ /* 0x0004680000000200 */
[----:B------:R2:W1:Y:S02]  /*7320*/  @P0 LDSM.16.M88.4 R44, [R0+0x400] ;  /* 0x00040000002c083b */ /* 0x0004640000000200 */
.L_x_114:
[----:B------:R-:W-:Y:S05]  /*7330*/  BSYNC B1 ;  /* 0x0000000000017941 */ /* 0x000fea0003800000 */
.L_x_113:
[----:B--2---:R-:W-:Y:S05]  /*7340*/  VIADD R0, R34, 0x40 ;  /* 0x0000004022007836 */ /* 0x004fea0000000000 */
        /* <DEDUP_REMOVED lines=20> */
.L_x_118:
[----:B------:R-:W-:Y:S01]  /*7490*/  ISETP.NE.AND P6, PT, R81, RZ, PT ;  /* 0x000000ff5100720c */ /* 0x000fe20003fc5270 */
[----:B------:R-:W-:Y:S05]  /*74a0*/  WARPSYNC.ALL ;  /* 0x0000000000007948 */ /* 0x000fea0003800000 */
[----:B------:R-:W-:Y:S01]  /*74b0*/  R2UR UR4, R34 ;  /* 0x00000000220472ca */ /* 0x000fe200000e0000 */
[----:B------:R-:W-:Y:S01]  /*74c0*/  IMAD.U32 R0, RZ, RZ, UR40 ;  /* 0x00000028ff007e24 */ /* 0x000fe2000f8e00ff */
[----:B---3--:R-:W-:Y:S01]  /*74d0*/  LOP3.LUT R20, R52, 0xffffe000, RZ, 0xc0, !PT ;  /* 0xffffe00034147812 */ /* 0x008fe200078ec0ff */
        /* <DEDUP_REMOVED lines=24> */
[----:B----4-:R-:W-:Y:S01]  /*7660*/  LOP3.LUT R18, R48, 0xffffe000, RZ, 0xc0, !PT ;  /* 0xffffe00030127812 */ /* 0x010fe200078ec0ff */
        /* <DEDUP_REMOVED lines=68> */
.L_x_120:
[----:B------:R-:W-:Y:S05]  /*7ab0*/  BSYNC.RECONVERGENT B0 ;  /* 0x0000000000007941 */ /* 0x000fea0003800200 */
.L_x_119:
        /* <DEDUP_REMOVED lines=12> */
[----:B------:R-:W-:Y:S04]  /*7b80*/  @P1 IMAD R87, R87, 0x2000, R88 ;  /* 0x0000200057571824 */ /* 0x000fe800078e0258 */
[----:B------:R-:W-:Y:S05]  /*7b90*/  @P1 VIADD R3, R87, UR36 ;  /* 0x0000002457031c36 */ /* 0x000fea0008000000 */
[----:B------:R-:W-:Y:S01]  /*7ba0*/  @P1 IADD3 R91, PT, PT, R91, R3, RZ ;  /* 0x000000035b5b1210 */ /* 0x000fe20007ffe0ff */
[----:B------:R-:W-:Y:S01]  /*7bb0*/  @P1 IMAD.IADD R3, R75, 0x1, R3 ;  /* 0x000000014b031824 */ /* 0x000fe200078e0203 */
[----:B------:R-:W-:Y:S06]  /*7bc0*/  @P0 BRA `(.L_x_124) ;  /* 0x00000000000c0947 */ /* 0x000fec0003800000 */
[----:B------:R-:W-:Y:S04]  /*7bd0*/  SHF.L.U32 R0, R74, 0x1f, RZ ;  /* 0x0000001f4a007819 */ /* 0x000fe800000006ff */
[----:B------:R-:W2:Y:S02]  /*7be0*/  SYNCS.PHASECHK.TRANS64.TRYWAIT P0, [R2+URZ+0x80], R0 ;  /* 0x00008000020075a7 */ /* 0x000ea400080011ff */
[----:B--2---:R-:W-:Y:S05]  /*7bf0*/  @!P0 BRA `(.L_x_125) ;  /* 0x00000018000c8947 */ /* 0x004fea0003800000 */
.L_x_124:
[----:B------:R-:W-:Y:S05]  /*7c00*/  BSYNC B0 ;  /* 0x0000000000007941 */ /* 0x000fea0003800000 */
.L_x_123:
[----:B------:R-:W-:Y:S11]  /*7c10*/  ISETP.NE.AND P0, PT, R90, RZ, PT ;  /* 0x000000ff5a00720c */ /* 0x000ff60003f05270 */
[----:B------:R-:W-:Y:S02]  /*7c20*/  @!UPT UIADD3 URZ, UPT, UPT, URZ, URZ, URZ ;  /* 0x000000fffffff290 */ /* 0x000fe4000fffe0ff */
[----:B--2---:R-:W-:Y:S01]  /*7c30*/  @P0 IADD3 R0, PT, PT, R75, R91, RZ ;  /* 0x0000005b4b000210 */ /* 0x004fe20007ffe0ff */
[----:B------:R-:W-:Y:S05]  /*7c40*/  @P0 WARPSYNC.ALL ;  /* 0x0000000000000948 */ /* 0x000fea0003800000 */
[----:B------:R2:W3:Y:S04]  /*7c50*/  @P0 LDSM.16.M88.4 R52, [R87+UR36+0x400] ;  /* 0x000400245734083b */ /* 0x0004e80008000200 */
[----:B------:R2:W4:Y:S04]  /*7c60*/  @P0 LDSM.16.M88.4 R48, [R3+0x400] ;  /* 0x000400000330083b */ /* 0x0005280000000200 */
[----:B------:R2:W1:Y:S04]  /*7c70*/  @P0 LDSM.16.M88.4 R40, [R91+0x400] ;  /* 0x000400005b28083b */ /* 0x0004680000000200 */
[----:B------:R2:W1:Y:S02]  /*7c80*/  @P0 LDSM.16.M88.4 R44, [R0+0x400] ;  /* 0x00040000002c083b */ /* 0x0004640000000200 */
.L_x_122:
[----:B------:R-:W-:Y:S05]  /*7c90*/  BSYNC B1 ;  /* 0x0000000000017941 */ /* 0x000fea0003800000 */
.L_x_121:
        /* <DEDUP_REMOVED lines=21> */
.L_x_126:
[----:B------:R-:W-:Y:S01]  /*7df0*/  ISETP.NE.AND P0, PT, R77, RZ, PT ;  /* 0x000000ff4d00720c */ /* 0x000fe20003f05270 */
[----:B------:R-:W-:Y:S05]  /*7e00*/  WARPSYNC.ALL ;  /* 0x0000000000007948 */ /* 0x000fea0003800000 */
[----:B------:R-:W-:Y:S01]  /*7e10*/  R2UR UR4, R34 ;  /* 0x00000000220472ca */ /* 0x000fe200000e0000 */
[----:B------:R-:W-:Y:S01]  /*7e20*/  BSSY.RECONVERGENT B0, `(.L_x_127) ;  /* 0x000005c000007945 */ /* 0x000fe20003800200 */
[----:B------:R-:W-:Y:S02]  /*7e30*/  R2UR UR5, R84 ;  /* 0x00000000540572ca */ /* 0x000fe400000e0000 */
[----:B---3--:R-:W-:Y:S02]  /*7e40*/  LOP3.LUT R0, R52, 0xffffe000, RZ, 0xc0, !PT ;  /* 0xffffe00034007812 */ /* 0x008fe400078ec0ff */
[----:B------:R-:W-:Y:S02]  /*7e50*/  LOP3.LUT R2, R53, 0xffffe000, RZ, 0xc0, !PT ;  /* 0xffffe00035027812 */ /* 0x000fe400078ec0ff */
[----:B------:R-:W-:Y:S02]  /*7e60*/  LOP3.LUT R3, R54, 0xffffe000, RZ, 0xc0, !PT ;  /* 0xffffe00036037812 */ /* 0x000fe400078ec0ff */
[----:B------:R-:W-:Y:S02]  /*7e70*/  LOP3.LUT R20, R55, 0xffffe000, RZ, 0xc0, !PT ;  /* 0xffffe00037147812 */ /* 0x000fe400078ec0ff */
[----:B----4-:R-:W-:Y:S01]  /*7e80*/  LOP3.LUT R21, R48, 0xffffe000, RZ, 0xc0, !PT ;  /* 0xffffe00030157812 */ /* 0x010fe200078ec0ff */
[----:B-1----:R-:W1:Y:S01]  /*7e90*/  LDTM.16dp128bit.x8 R4, tmem[UR4+0x60] ;  /* 0x00006004000479ee */ /* 0x002e620008180000 */
[----:B------:R-:W-:Y:S01]  /*7ea0*/  LOP3.LUT R34, R49, 0xffffe000, RZ, 0xc0, !PT ;  /* 0xffffe00031227812 */ /* 0x000fe200078ec0ff */
[----:B------:R-:W-:Y:S01]  /*7eb0*/  UIADD3 UR5, UPT, UPT, UR5, 0x110, URZ ;  /* 0x0000011005057890 */ /* 0x000fe2000fffe0ff */
[----:B------:R-:W-:Y:S01]  /*7ec0*/  LOP3.LUT R36, R50, 0xffffe000, RZ, 0xc0, !PT ;  /* 0xffffe00032247812 */ /* 0x000fe200078ec0ff */
[----:B------:R-:W-:Y:S01]  /*7ed0*/  NOP ;  /* 0x0000000000007918 */ /* 0x000fe20000000000 */
[----:B------:R-:W-:Y:S01]  /*7ee0*/  LOP3.LUT R37, R51, 0xffffe000, RZ, 0xc0, !PT ;  /* 0xffffe00033257812 */ /* 0x000fe200078ec0ff */
[----:B------:R-:W-:Y:S01]  /*7ef0*/  UPRMT UR5, UR37, 0x654, UR5 ;  /* 0x0000065425057896 */ /* 0x000fe20008000005 */
[----:B------:R-:W-:Y:S02]  /*7f00*/  LOP3.LUT R38, R40, 0xffffe000, RZ, 0xc0, !PT ;  /* 0xffffe00028267812 */ /* 0x000fe400078ec0ff */
[----:B------:R-:W-:Y:S02]  /*7f10*/  LOP3.LUT R39, R41, 0xffffe000, RZ, 0xc0, !PT ;  /* 0xffffe00029277812 */ /* 0x000fe400078ec0ff */
[----:B------:R-:W-:Y:S02]  /*7f20*/  LOP3.LUT R40, R42, 0xffffe000, RZ, 0xc0, !PT ;  /* 0xffffe0002a287812 */ /* 0x000fe400078ec0ff */
[----:B------:R-:W-:Y:S02]  /*7f30*/  LOP3.LUT R41, R43, 0xffffe000, RZ, 0xc0, !PT ;  /* 0xffffe0002b297812 */ /* 0x000fe400078ec0ff */
[----:B------:R-:W-:Y:S01]  /*7f40*/  LOP3.LUT R42, R44, 0xffffe000, RZ, 0xc0, !PT ;  /* 0xffffe0002c2a7812 */ /* 0x000fe200078ec0ff */
[----:B-1----:R-:W-:Y:S01]  /*7f50*/  SYNCS.ARRIVE.TRANS64.RED.A1T0 RZ, [UR5], RZ ;  /* 0x000000ffffff79a7 */ /* 0x002fe20008100405 */
[----:B------:R-:W-:Y:S02]  /*7f60*/  LOP3.LUT R43, R45, 0xffffe000, RZ, 0xc0, !PT ;  /* 0xffffe0002d2b7812 */ /* 0x000fe400078ec0ff */
[----:B------:R-:W-:Y:S02]  /*7f70*/  LOP3.LUT R44, R46, 0xffffe000, RZ, 0xc0, !PT ;  /* 0xffffe0002e2c7812 */ /* 0x000fe400078ec0ff */
[----:B------:R-:W-:Y:S01]  /*7f80*/  LOP3.LUT R45, R47, 0xffffe000, RZ, 0xc0, !PT ;  /* 0xffffe0002f2d7812 */ /* 0x000fe200078ec0ff */
[C---:B------:R-:W-:Y:S01]  /*7f90*/  FMUL R4, R33.reuse, R4 ;  /* 0x0000000421047220 */ /* 0x040fe20000400000 */
[C---:B------:R-:W-:Y:S01]  /*7fa0*/  FMUL R5, R33.reuse, R5 ;  /* 0x0000000521057220 */ /* 0x040fe20000400000 */
[C---:B------:R-:W-:Y:S01]  /*7fb0*/  FMUL R6, R33.reuse, R6 ;  /* 0x0000000621067220 */ /* 0x040fe20000400000 */
[----:B------:R-:W-:Y:S01]  /*7fc0*/  FMUL R7, R33, R7 ;  /* 0x0000000721077220 */ /* 0x000fe20000400000 */
[----:B------:R-:W-:Y:S01]  /*7fd0*/  FFMA R4, R35, R0, R4 ;  /* 0x0000000023047223 */ /* 0x000fe20000000004 */
[----:B------:R-:W-:Y:S01]  /*7fe0*/  FMUL R8, R33, R8 ;  /* 0x0000000821087220 */ /* 0x000fe20000400000 */
[----:B------:R-:W-:Y:S01]  /*7ff0*/  FFMA R5, R35, R2, R5 ;  /* 0x0000000223057223 */ /* 0x000fe20000000005 */
[----:B------:R-:W-:Y:S01]  /*8000*/  FMUL R9, R33, R9 ;  /* 0x0000000921097220 */ /* 0x000fe20000400000 */
[----:B------:R-:W-:Y:S01]  /*8010*/  FFMA R6, R35, R3, R6 ;  /* 0x0000000323067223 */ /* 0x000fe20000000006 */
[----:B------:R-:W-:Y:S01]  /*8020*/  F2FP.TF32.F32.PACK_B R4, R4 ;  /* 0x00000004ff04723e */ /* 0x000fe200024050ff */
[----:B------:R-:W-:Y:S01]  /*8030*/  FMUL R10, R33, R10 ;  /* 0x0000000a210a7220 */ /* 0x000fe20000400000 */
[----:B------:R-:W-:Y:S01]  /*8040*/  F2FP.TF32.F32.PACK_B R5, R5 ;  /* 0x00000005ff05723e */ /* 0x000fe200024050ff */
[----:B------:R-:W-:Y:S01]  /*8050*/  FFMA R7, R35, R20, R7 ;  /* 0x0000001423077223 */ /* 0x000fe20000000007 */
[----:B------:R-:W-:Y:S01]  /*8060*/  FMUL R11, R33, R11 ;  /* 0x0000000b210b7220 */ /* 0x000fe20000400000 */
        /* <DEDUP_REMOVED lines=8> */
[----:B------:R-:W-:Y:S01]  /*80f0*/  F2FP.TF32.F32.PACK_B R6, R6 ;  /* 0x00000006ff06723e */ /* 0x000fe200024050ff */
[----:B------:R-:W-:Y:S01]  /*8100*/  FFMA R12, R35, R38, R12 ;  /* 0x00000026230c7223 */ /* 0x000fe2000000000c */
[----:B------:R-:W-:Y:S01]  /*8110*/  F2FP.TF32.F32.PACK_B R7, R7 ;  /* 0x00000007ff07723e */ /* 0x000fe200024050ff */
[----:B------:R-:W-:Y:S01]  /*8120*/  FMUL R16, R33, R16 ;  /* 0x0000001021107220 */ /* 0x000fe20000400000 */
[----:B------:R-:W-:Y:S01]  /*8130*/  FFMA R13, R35, R39, R13 ;  /* 0x00000027230d7223 */ /* 0x000fe2000000000d */
[----:B------:R-:W-:Y:S01]  /*8140*/  FMUL R17, R33, R17 ;  /* 0x0000001121117220 */ /* 0x000fe20000400000 */
[----:B------:R-:W-:Y:S01]  /*8150*/  FFMA R14, R35, R40, R14 ;  /* 0x00000028230e7223 */ /* 0x000fe2000000000e */
[----:B------:R1:W-:Y:S01]  /*8160*/  STSM.16.M88.4 [R83+0x6400], R4 ;  /* 0x0064000453007844 */ /* 0x0003e20000000200 */
[----:B------:R-:W-:Y:S01]  /*8170*/  FMUL R18, R33, R18 ;  /* 0x0000001221127220 */ /* 0x000fe20000400000 */
[----:B------:R-:W-:Y:S01]  /*8180*/  FFMA R15, R35, R41, R15 ;  /* 0x00000029230f7223 */ /* 0x000fe2000000000f */
[----:B------:R-:W-:Y:S01]  /*8190*/  FMUL R19, R33, R19 ;  /* 0x0000001321137220 */ /* 0x000fe20000400000 */
[----:B------:R-:W-:Y:S01]  /*81a0*/  F2FP.TF32.F32.PACK_B R8, R8 ;  /* 0x00000008ff08723e */ /* 0x000fe200024050ff */
[C---:B------:R-:W-:Y:S01]  /*81b0*/  FFMA R16, R35.reuse, R42, R16 ;  /* 0x0000002a23107223 */ /* 0x040fe20000000010 */
[----:B------:R-:W-:Y:S01]  /*81c0*/  F2FP.TF32.F32.PACK_B R9, R9 ;  /* 0x00000009ff09723e */ /* 0x000fe200024050ff */
[C---:B------:R-:W-:Y:S01]  /*81d0*/  FFMA R17, R35.reuse, R43, R17 ;  /* 0x0000002b23117223 */ /* 0x040fe20000000011 */
[----:B------:R-:W-:Y:S01]  /*81e0*/  F2FP.TF32.F32.PACK_B R10, R10 ;  /* 0x0000000aff0a723e */ /* 0x000fe200024050ff */
[C---:B------:R-:W-:Y:S01]  /*81f0*/  FFMA R18, R35.reuse, R44, R18 ;  /* 0x0000002c23127223 */ /* 0x040fe20000000012 */
[----:B------:R-:W-:Y:S01]  /*8200*/  F2FP.TF32.F32.PACK_B R11, R11 ;  /* 0x0000000bff0b723e */ /* 0x000fe200024050ff */
[----:B------:R-:W-:Y:S01]  /*8210*/  FFMA R19, R35, R45, R19 ;  /* 0x0000002d23137223 */ /* 0x000fe20000000013 */
[----:B------:R-:W-:Y:S02]  /*8220*/  F2FP.TF32.F32.PACK_B R12, R12 ;  /* 0x0000000cff0c723e */ /* 0x000fe400024050ff */
[----:B------:R-:W-:Y:S01]  /*8230*/  F2FP.TF32.F32.PACK_B R13, R13 ;  /* 0x0000000dff0d723e */ /* 0x000fe200024050ff */
[----:B------:R1:W-:Y:S01]  /*8240*/  STSM.16.M88.4 [R82+0x6400], R8 ;  /* 0x0064000852007844 */ /* 0x0003e20000000200 */
[----:B------:R-:W-:Y:S02]  /*8250*/  F2FP.TF32.F32.PACK_B R14, R14 ;  /* 0x0000000eff0e723e */ /* 0x000fe400024050ff */
[----:B------:R-:W-:Y:S02]  /*8260*/  F2FP.TF32.F32.PACK_B R15, R15 ;  /* 0x0000000fff0f723e */ /* 0x000fe400024050ff */
[----:B------:R-:W-:Y:S02]  /*8270*/  F2FP.TF32.F32.PACK_B R16, R16 ;  /* 0x00000010ff10723e */ /* 0x000fe400024050ff */
[----:B------:R-:W-:Y:S01]  /*8280*/  F2FP.TF32.F32.PACK_B R17, R17 ;  /* 0x00000011ff11723e */ /* 0x000fe200024050ff */
[----:B------:R1:W-:Y:S01]  /*8290*/  STSM.16.M88.4 [R85+0x6000], R12 ;  /* 0x0060000c55007844 */ /* 0x0003e20000000200 */
[----:B------:R-:W-:Y:S02]  /*82a0*/  F2FP.TF32.F32.PACK_B R18, R18 ;  /* 0x00000012ff12723e */ /* 0x000fe400024050ff */
[----:B------:R-:W-:Y:S05]  /*82b0*/  F2FP.TF32.F32.PACK_B R19, R19 ;  /* 0x00000013ff13723e */ /* 0x000fea00024050ff */
        /* <DEDUP_REMOVED lines=18> */
.L_x_128:
[----:B------:R-:W-:Y:S05]  /*83e0*/  BSYNC.RECONVERGENT B0 ;  /* 0x0000000000007941 */ /* 0x000fea0003800200 */
.L_x_127:
[----:B------:R-:W-:Y:S01]  /*83f0*/  BAR.SYNC.DEFER_BLOCKING 0x1, 0x80 ;  /* 0x0042000000007b1d */ /* 0x000fe20000010000 */
[----:B------:R-:W-:Y:S01]  /*8400*/  UISETP.NE.AND UP0, UPT, UR45, -0x4, UPT ;  /* 0xfffffffc2d00788c */ /* 0x000fe2000bf05270 */
[----:B------:R-:W-:Y:S08]  /*8410*/  IADD3 R31, PT, PT, R31, 0x1, RZ ;  /* 0x000000011f1f7810 */ /* 0x000ff00007ffe0ff */
[----:B------:R-:W-:Y:S05]  /*8420*/  BRA.U !UP0, `(.L_x_129) ;  /* 0x0000000108287547 */ /* 0x000fea000b800000 */
[----:B------:R-:W-:Y:S01]  /*8430*/  ISETP.NE.AND P0, PT, R81, RZ, PT ;  /* 0x000000ff5100720c */ /* 0x000fe20003f05270 */
[----:B------:R-:W-:Y:S01]  /*8440*/  IMAD.U32 R2, RZ, RZ, UR51 ;  /* 0x00000033ff027e24 */ /* 0x000fe2000f8e00ff */
[----:B------:R-:W-:Y:S01]  /*8450*/  UIADD3 UR51, UPT, UPT, UR51, 0x1, URZ ;  /* 0x0000000133337890 */ /* 0x000fe2000fffe0ff */
[----:B------:R-:W-:Y:S03]  /*8460*/  IMAD.U32 R0, RZ, RZ, UR37 ;  /* 0x00000025ff007e24 */ /* 0x000fe6000f8e00ff */
[----:B------:R-:W-:Y:S04]  /*8470*/  UISETP.NE.AND UP0, UPT, UR51, 0x4, UPT ;  /* 0x000000043300788c */ /* 0x000fe8000bf05270 */
[----:B------:R-:W-:Y:S03]  /*8480*/  USEL UR51, UR51, URZ, UP0 ;  /* 0x000000ff33337287 */ /* 0x000fe60008000000 */
[----:B------:R-:W-:Y:S05]  /*8490*/  @P0 LEA R2, R2, UR36, 0x3 ;  /* 0x0000002402020c11 */ /* 0x000fea000f8e18ff */
[----:B------:R-:W-:Y:S05]  /*84a0*/  @P0 VIADD R2, R2, 0xa0 ;  /* 0x000000a002020836 */ /* 0x000fea0000000000 */
[----:B------:R-:W-:Y:S04]  /*84b0*/  @P0 PRMT R0, R0, 0x654, R2 ;  /* 0x0000065400000816 */ /* 0x000fe80000000002 */
[----:B------:R2:W-:Y:S03]  /*84c0*/  @P0 SYNCS.ARRIVE.TRANS64.RED.A1T0 RZ, [R0+URZ], RZ ;  /* 0x000000ff00ff09a7 */ /* 0x0005e600081004ff */
.L_x_129:
[----:B------:R-:W-:Y:S01]  /*84d0*/  ISETP.NE.AND P2, PT, R78, RZ, PT ;  /* 0x000000ff4e00720c */ /* 0x000fe20003f45270 */
[----:B------:R-:W-:Y:S01]  /*84e0*/  UIADD3 UR45, UPT, UPT, UR45, 0x4, URZ ;  /* 0x000000042d2d7890 */ /* 0x000fe2000fffe0ff */
[----:B------:R-:W-:Y:S01]  /*84f0*/  ISETP.NE.AND P0, PT, R80, 0x2, PT ;  /* 0x000000025000780c */ /* 0x000fe20003f05270 */
[----:B-1----:R-:W-:Y:S01]  /*8500*/  IMAD.IADD R14, R29, 0x1, R62 ;  /* 0x000000011d0e7824 */ /* 0x002fe200078e023e */
[----:B------:R-:W-:Y:S01]  /*8510*/  ISETP.NE.AND P1, PT, R31, 0x4, PT ;  /* 0x000000041f00780c */ /* 0x000fe20003f25270 */
[----:B------:R-:W-:Y:S01]  /*8520*/  IMAD.IADD R15, R30, 0x1, R63 ;  /* 0x000000011e0f7824 */ /* 0x000fe200078e023f */
[----:B------:R-:W-:Y:S02]  /*8530*/  SEL R2, RZ, 0x1, P0 ;  /* 0x00000001ff027807 */ /* 0x000fe40000000000 */
[----:B--2---:R-:W-:Y:S02]  /*8540*/  SEL R0, RZ, 0x1, P1 ;  /* 0x00000001ff007807 */ /* 0x004fe40000800000 */
[----:B------:R-:W-:Y:S02]  /*8550*/  LOP3.LUT R72, R72, R2, RZ, 0x3c, !PT ;  /* 0x0000000248487212 */ /* 0x000fe400078e3cff */
[----:B------:R-:W-:Y:S02]  /*8560*/  LOP3.LUT R73, R73, R0, RZ, 0x3c, !PT ;  /* 0x0000000049497212 */ /* 0x000fe400078e3cff */
[----:B------:R-:W-:Y:S02]  /*8570*/  @P2 R2UR UR44, R71 ;  /* 0x00000000472c22ca */ /* 0x000fe400000e0000 */
[----:B------:R-:W-:Y:S02]  /*8580*/  SEL R80, R80, RZ, P0 ;  /* 0x000000ff50507207 */ /* 0x000fe40000000000 */
[----:B------:R-:W-:Y:S01]  /*8590*/  SEL R31, R31, RZ, P1 ;  /* 0x000000ff1f1f7207 */ /* 0x000fe20000800000 */
[----:B------:R-:W-:Y:S10]  /*85a0*/  @P2 BRA `(.L_x_130) ;  /* 0xffffffcc00082947 */ /* 0x000ff4000383ffff */
[----:B------:R-:W-:-:S09]  /*85b0*/  UISETP.NE.AND UP0, UPT, UR50, URZ, UPT ;  /* 0x000000ff3200728c */ /* 0x000fd2000bf05270 */
[----:B------:R-:W-:Y:S05]  /*85c0*/  BRA.U !UP0, `(.L_x_131) ;  /* 0x0000000108487547 */ /* 0x000fea000b800000 */
[----:B------:R-:W1:Y:S02]  /*85d0*/  LDCU.64 UR4, c[0x0][0x890] ;  /* 0x00011200ff0477ac */ /* 0x000e640008000a00 */
[----:B-1----:R-:W-:-:S04]  /*85e0*/  UISETP.NE.U32.AND UP0, UPT, UR4, URZ, UPT ;  /* 0x000000ff0400728c */ /* 0x002fc8000bf05070 */
[----:B------:R-:W-:-:S09]  /*85f0*/  UISETP.NE.AND.EX UP0, UPT, UR5, URZ, UPT, UP0 ;  /* 0x000000ff0500728c */ /* 0x000fd2000bf05300 */
[----:B------:R-:W-:Y:S05]  /*8600*/  BRA.U UP0, `(.L_x_132) ;  /* 0x00000001000c7547 */ /* 0x000fea000b800000 */
[----:B------:R-:W-:-:S13]  /*8610*/  FSETP.NEU.AND P0, PT, R35, RZ, PT ;  /* 0x000000ff2300720b */ /* 0x000fda0003f0d000 */
[----:B------:R-:W-:Y:S05]  /*8620*/  @!P0 EXIT ;  /* 0x000000000000894d */ /* 0x000fea0003800000 */
[----:B------:R-:W-:Y:S05]  /*8630*/  BRA `(.L_x_131) ;  /* 0x00000000002c7947 */ /* 0x000fea0003800000 */
.L_x_132:
[----:B------:R-:W-:Y:S01]  /*8640*/  ISETP.NE.AND P0, PT, R79, RZ, PT ;  /* 0x000000ff4f00720c */ /* 0x000fe20003f05270 */
[----:B------:R-:W-:-:S12]  /*8650*/  BSSY.RECONVERGENT B0, `(.L_x_131) ;  /* 0x0000009000007945 */ /* 0x000fd80003800200 */
[----:B------:R-:W-:Y:S05]  /*8660*/  @P0 BRA `(.L_x_133) ;  /* 0x0000000000140947 */ /* 0x000fea0003800000 */
[----:B------:R-:W1:Y:S02]  /*8670*/  LDCU.64 UR4, c[0x0][0x888] ;  /* 0x00011100ff0477ac */ /* 0x000e640008000a00 */
[----:B-1----:R-:W-:-:S04]  /*8680*/  ISETP.NE.U32.AND P0, PT, RZ, UR4, PT ;  /* 0x00000004ff007c0c */ /* 0x002fc8000bf05070 */
[----:B------:R-:W-:-:S13]  /*8690*/  ISETP.NE.AND.EX P0, PT, RZ, UR5, PT, P0 ;  /* 0x00000005ff007c0c */ /* 0x000fda000bf05300 */
[----:B------:R-:W-:Y:S05]  /*86a0*/  @!P0 EXIT ;  /* 0x000000000000894d */ /* 0x000fea0003800000 */
[----:B------:R-:W-:Y:S05]  /*86b0*/  BRA `(.L_x_134) ;  /* 0x0000000000087947 */ /* 0x000fea0003800000 */
.L_x_133:
[----:B------:R-:W-:-:S13]  /*86c0*/  FSETP.NEU.AND P0, PT, R35, RZ, PT ;  /* 0x000000ff2300720b */ /* 0x000fda0003f0d000 */
[----:B------:R-:W-:Y:S05]  /*86d0*/  @!P0 EXIT ;  /* 0x000000000000894d */ /* 0x000fea0003800000 */
.L_x_134:
[----:B------:R-:W-:Y:S05]  /*86e0*/  BSYNC.RECONVERGENT B0 ;  /* 0x0000000000007941 */ /* 0x000fea0003800200 */
.L_x_131:
[----:B------:R-:W-:Y:S01]  /*86f0*/  ULEA UR4, UR51, UR36, 0x3 ;  /* 0x0000002433047291 */ /* 0x000fe2000f8e18ff */
[----:B------:R-:W-:-:S04]  /*8700*/  DEPBAR.LE SB0, 0x0 ;  /* 0x000080000000791a */ /* 0x000fc80000000000 */
[----:B------:R-:W-:-:S04]  /*8710*/  UIADD3 UR4, UPT, UPT, UR4, 0xa0, URZ ;  /* 0x000000a004047890 */ /* 0x000fc8000fffe0ff */
[----:B------:R-:W-:-:S09]  /*8720*/  UPRMT UR4, UR37, 0x654, UR4 ;  /* 0x0000065425047896 */ /* 0x000fd20008000004 */
[----:B------:R-:W-:Y:S01]  /*8730*/  SYNCS.ARRIVE.TRANS64.RED.A1T0 RZ, [UR4], RZ ;  /* 0x000000ffffff79a7 */ /* 0x000fe20008100404 */
[----:B------:R-:W-:Y:S05]  /*8740*/  EXIT ;  /* 0x000000000000794d */ /* 0x000fea0003800000 */
.L_x_19:
[----:B--2---:R2:W1:Y:S02]  /*8750*/  SYNCS.PHASECHK.TRANS64.TRYWAIT P0, [R2+URZ+0x140], R3 ;  /* 0x00014003020075a7 */ /* 0x00446400080011ff */
[----:B-1----:R-:W-:Y:S05]  /*8760*/  @!P0 NANOSLEEP.SYNCS 0x989680 ;  /* 0x009896800000895d */ /* 0x002fea0003900000 */
[----:B------:R-:W1:Y:S02]  /*8770*/  @!P0 SYNCS.PHASECHK.TRANS64 P0, [R2+URZ+0x140], R3 ;  /* 0x00014003020085a7 */ /* 0x000e6400080010ff */
[----:B-1----:R-:W-:Y:S05]  /*8780*/  @!P0 BRA `(.L_x_19) ;  /* 0xfffffffc00f08947 */ /* 0x002fea000383ffff */
[----:B------:R-:W-:Y:S05]  /*8790*/  BRA `(.L_x_135) ;  /* 0xffffff8c00b07947 */ /* 0x000fea000383ffff */
.L_x_22:
[----:B-1----:R-:W-:-:S07]  /*87a0*/  MOV R2, UR41 ;  /* 0x0000002900027c02 */ /* 0x002fce0008000f00 */
.L_x_136:
[----:B-1----:R1:W2:Y:S02]  /*87b0*/  SYNCS.PHASECHK.TRANS64.TRYWAIT P0, [R2+URZ+0x40], R4 ;  /* 0x00004004020075a7 */ /* 0x0022a400080011ff */
[----:B--2---:R-:W-:Y:S05]  /*87c0*/  @!P0 NANOSLEEP.SYNCS 0x989680 ;  /* 0x009896800000895d */ /* 0x004fea0003900000 */
[----:B------:R-:W2:Y:S02]  /*87d0*/  @!P0 SYNCS.PHASECHK.TRANS64 P0, [R2+URZ+0x40], R4 ;  /* 0x00004004020085a7 */ /* 0x000ea400080010ff */
[----:B--2---:R-:W-:Y:S05]  /*87e0*/  @!P0 BRA `(.L_x_136) ;  /* 0xfffffffc00f08947 */ /* 0x004fea000383ffff */
[----:B------:R-:W-:Y:S05]  /*87f0*/  BRA `(.L_x_21) ;  /* 0xffffff90000c7947 */ /* 0x000fea000383ffff */
.L_x_28:
[----:B-1----:R-:W-:-:S07]  /*8800*/  MOV R2, UR41 ;  /* 0x0000002900027c02 */ /* 0x002fce0008000f00 */
.L_x_137:
[----:B-1----:R1:W2:Y:S02]  /*8810*/  SYNCS.PHASECHK.TRANS64.TRYWAIT P0, [R2+URZ+0x40], R4 ;  /* 0x00004004020075a7 */ /* 0x0022a400080011ff */
[----:B--2---:R-:W-:Y:S05]  /*8820*/  @!P0 NANOSLEEP.SYNCS 0x989680 ;  /* 0x009896800000895d */ /* 0x004fea0003900000 */
[----:B------:R-:W2:Y:S02]  /*8830*/  @!P0 SYNCS.PHASECHK.TRANS64 P0, [R2+URZ+0x40], R4 ;  /* 0x00004004020085a7 */ /* 0x000ea400080010ff */
[----:B--2---:R-:W-:Y:S05]  /*8840*/  @!P0 BRA `(.L_x_137) ;  /* 0xfffffffc00f08947 */ /* 0x004fea000383ffff */
[----:B------:R-:W-:Y:S05]  /*8850*/  BRA `(.L_x_27) ;  /* 0xffffff9000fc7947 */ /* 0x000fea000383ffff */
.L_x_32:
[----:B-1----:R1:W2:Y:S02]  /*8860*/  SYNCS.PHASECHK.TRANS64.TRYWAIT P0, [R2+URZ+0xd0], R3 ;  /* 0x0000d003020075a7 */ /* 0x0022a400080011ff */
[----:B--2---:R-:W-:Y:S05]  /*8870*/  @!P0 NANOSLEEP.SYNCS 0x989680 ;  /* 0x009896800000895d */ /* 0x004fea0003900000 */
[----:B------:R-:W2:Y:S02]  /*8880*/  @!P0 SYNCS.PHASECHK.TRANS64 P0, [R2+URZ+0xd0], R3 ;  /* 0x0000d003020085a7 */ /* 0x000ea400080010ff */
[----:B--2---:R-:W-:Y:S05]  /*8890*/  @!P0 BRA `(.L_x_32) ;  /* 0xfffffffc00f08947 */ /* 0x004fea000383ffff */
[----:B------:R-:W-:Y:S05]  /*88a0*/  BRA `(.L_x_138) ;  /* 0xffffff9400c07947 */ /* 0x000fea000383ffff */
.L_x_36:
[----:B----4-:R-:W-:-:S07]  /*88b0*/  MOV R0, UR5 ;  /* 0x0000000500007c02 */ /* 0x010fce0008000f00 */
.L_x_139:
[----:B-1----:R1:W2:Y:S02]  /*88c0*/  SYNCS.PHASECHK.TRANS64.TRYWAIT P0, [R0+URZ], R2 ;  /* 0x00000002000075a7 */ /* 0x0022a400080011ff */
[----:B--2---:R-:W-:Y:S05]  /*88d0*/  @!P0 NANOSLEEP.SYNCS 0x989680 ;  /* 0x009896800000895d */ /* 0x004fea0003900000 */
[----:B------:R-:W2:Y:S02]  /*88e0*/  @!P0 SYNCS.PHASECHK.TRANS64 P0, [R0+URZ], R2 ;  /* 0x00000002000085a7 */ /* 0x000ea400080010ff */
[----:B--2---:R-:W-:Y:S05]  /*88f0*/  @!P0 BRA `(.L_x_139) ;  /* 0xfffffffc00f08947 */ /* 0x004fea000383ffff */
[----:B------:R-:W-:Y:S05]  /*8900*/  BRA `(.L_x_140) ;  /* 0xffffff9c00307947 */ /* 0x000fea000383ffff */
.L_x_37:
[----:B----4-:R-:W-:-:S07]  /*8910*/  MOV R0, UR5 ;  /* 0x0000000500007c02 */ /* 0x010fce0008000f00 */
.L_x_141:
[----:B-1----:R1:W2:Y:S02]  /*8920*/  SYNCS.PHASECHK.TRANS64.TRYWAIT P0, [R0+URZ], R3 ;  /* 0x00000003000075a7 */ /* 0x0022a400080011ff */
[----:B--2---:R-:W-:Y:S05]  /*8930*/  @!P0 NANOSLEEP.SYNCS 0x989680 ;  /* 0x009896800000895d */ /* 0x004fea0003900000 */
[----:B------:R-:W2:Y:S02]  /*8940*/  @!P0 SYNCS.PHASECHK.TRANS64 P0, [R0+URZ], R3 ;  /* 0x00000003000085a7 */ /* 0x000ea400080010ff */
[----:B--2---:R-:W-:Y:S05]  /*8950*/  @!P0 BRA `(.L_x_141) ;  /* 0xfffffffc00f08947 */ /* 0x004fea000383ffff */
[----:B------:R-:W-:Y:S05]  /*8960*/  BRA `(.L_x_142) ;  /* 0xffffff9c003c7947 */ /* 0x000fea000383ffff */
.L_x_38:
[----:B----4-:R-:W-:-:S07]  /*8970*/  MOV R0, UR5 ;  /* 0x0000000500007c02 */ /* 0x010fce0008000f00 */
.L_x_143:
[----:B-1----:R1:W2:Y:S02]  /*8980*/  SYNCS.PHASECHK.TRANS64.TRYWAIT P0, [R0+URZ], R3 ;  /* 0x00000003000075a7 */ /* 0x0022a400080011ff */
[----:B--2---:R-:W-:Y:S05]  /*8990*/  @!P0 NANOSLEEP.SYNCS 0x989680 ;  /* 0x009896800000895d */ /* 0x004fea0003900000 */
[----:B------:R-:W2:Y:S02]  /*89a0*/  @!P0 SYNCS.PHASECHK.TRANS64 P0, [R0+URZ], R3 ;  /* 0x00000003000085a7 */ /* 0x000ea400080010ff */
[----:B--2---:R-:W-:Y:S05]  /*89b0*/  @!P0 BRA `(.L_x_143) ;  /* 0xfffffffc00f08947 */ /* 0x004fea000383ffff */
[----:B------:R-:W-:Y:S05]  /*89c0*/  BRA `(.L_x_144) ;  /* 0xffffff9c00487947 */ /* 0x000fea000383ffff */
.L_x_39:
[----:B----4-:R-:W-:-:S07]  /*89d0*/  MOV R0, UR5 ;  /* 0x0000000500007c02 */ /* 0x010fce0008000f00 */
.L_x_145:
[----:B-1----:R1:W2:Y:S02]  /*89e0*/  SYNCS.PHASECHK.TRANS64.TRYWAIT P0, [R0+URZ], R3 ;  /* 0x00000003000075a7 */ /* 0x0022a400080011ff */
[----:B--2---:R-:W-:Y:S05]  /*89f0*/  @!P0 NANOSLEEP.SYNCS 0x989680 ;  /* 0x009896800000895d */ /* 0x004fea0003900000 */
[----:B------:R-:W2:Y:S02]  /*8a00*/  @!P0 SYNCS.PHASECHK.TRANS64 P0, [R0+URZ], R3 ;  /* 0x00000003000085a7 */ /* 0x000ea400080010ff */
[----:B--2---:R-:W-:Y:S05]  /*8a10*/  @!P0 BRA `(.L_x_145) ;  /* 0xfffffffc00f08947 */ /* 0x004fea000383ffff */
[----:B------:R-:W-:Y:S05]  /*8a20*/  BRA `(.L_x_146) ;  /* 0xffffff9c00547947 */ /* 0x000fea000383ffff */
.L_x_40:
[----:B----4-:R-:W-:-:S07]  /*8a30*/  MOV R0, UR5 ;  /* 0x0000000500007c02 */ /* 0x010fce0008000f00 */
.L_x_147:
[----:B-1----:R1:W2:Y:S02]  /*8a40*/  SYNCS.PHASECHK.TRANS64.TRYWAIT P0, [R0+URZ], R3 ;  /* 0x00000003000075a7 */ /* 0x0022a400080011ff */
[----:B--2---:R-:W-:Y:S05]  /*8a50*/  @!P0 NANOSLEEP.SYNCS 0x989680 ;  /* 0x009896800000895d */ /* 0x004fea0003900000 */
[----:B------:R-:W2:Y:S02]  /*8a60*/  @!P0 SYNCS.PHASECHK.TRANS64 P0, [R0+URZ], R3 ;  /* 0x00000003000085a7 */ /* 0x000ea400080010ff */
[----:B--2---:R-:W-:Y:S05]  /*8a70*/  @!P0 BRA `(.L_x_147) ;  /* 0xfffffffc00f08947 */ /* 0x004fea000383ffff */
[----:B------:R-:W-:Y:S05]  /*8a80*/  BRA `(.L_x_148) ;  /* 0xffffff9c00607947 */ /* 0x000fea000383ffff */
.L_x_41:
[----:B----4-:R-:W-:-:S07]  /*8a90*/  MOV R0, UR5 ;  /* 0x0000000500007c02 */ /* 0x010fce0008000f00 */
.L_x_149:
[----:B-1----:R1:W2:Y:S02]  /*8aa0*/  SYNCS.PHASECHK.TRANS64.TRYWAIT P0, [R0+URZ], R3 ;  /* 0x00000003000075a7 */ /* 0x0022a400080011ff */
[----:B--2---:R-:W-:Y:S05]  /*8ab0*/  @!P0 NANOSLEEP.SYNCS 0x989680 ;  /* 0x009896800000895d */ /* 0x004fea0003900000 */
[----:B------:R-:W2:Y:S02]  /*8ac0*/  @!P0 SYNCS.PHASECHK.TRANS64 P0, [R0+URZ], R3 ;  /* 0x00000003000085a7 */ /* 0x000ea400080010ff */
[----:B--2---:R-:W-:Y:S05]  /*8ad0*/  @!P0 BRA `(.L_x_149) ;  /* 0xfffffffc00f08947 */ /* 0x004fea000383ffff */
[----:B------:R-:W-:Y:S05]  /*8ae0*/  BRA `(.L_x_150) ;  /* 0xffffff9c006c7947 */ /* 0x000fea000383ffff */
.L_x_42:
[----:B----4-:R-:W-:-:S07]  /*8af0*/  MOV R0, UR5 ;  /* 0x0000000500007c02 */ /* 0x010fce0008000f00 */
.L_x_151:
[----:B-1----:R1:W2:Y:S02]  /*8b00*/  SYNCS.PHASECHK.TRANS64.TRYWAIT P0, [R0+URZ], R3 ;  /* 0x00000003000075a7 */ /* 0x0022a400080011ff */
[----:B--2---:R-:W-:Y:S05]  /*8b10*/  @!P0 NANOSLEEP.SYNCS 0x989680 ;  /* 0x009896800000895d */ /* 0x004fea0003900000 */
[----:B------:R-:W2:Y:S02]  /*8b20*/  @!P0 SYNCS.PHASECHK.TRANS64 P0, [R0+URZ], R3 ;  /* 0x00000003000085a7 */ /* 0x000ea400080010ff */
[----:B--2---:R-:W-:Y:S05]  /*8b30*/  @!P0 BRA `(.L_x_151) ;  /* 0xfffffffc00f08947 */ /* 0x004fea000383ffff */
[----:B------:R-:W-:Y:S05]  /*8b40*/  BRA `(.L_x_152) ;  /* 0xffffff9c00787947 */ /* 0x000fea000383ffff */
.L_x_45:
[----:B-1----:R1:W2:Y:S02]  /*8b50*/  SYNCS.PHASECHK.TRANS64.TRYWAIT P0, [R0+URZ+0x130], R4 ;  /* 0x00013004000075a7 */ /* 0x0022a400080011ff */
[----:B--2---:R-:W-:Y:S05]  /*8b60*/  @!P0 NANOSLEEP.SYNCS 0x989680 ;  /* 0x009896800000895d */ /* 0x004fea0003900000 */
[----:B------:R-:W2:Y:S02]  /*8b70*/  @!P0 SYNCS.PHASECHK.TRANS64 P0, [R0+URZ+0x130], R4 ;  /* 0x00013004000085a7 */ /* 0x000ea400080010ff */
[----:B--2---:R-:W-:Y:S05]  /*8b80*/  @!P0 BRA `(.L_x_45) ;  /* 0xfffffffc00f08947 */ /* 0x004fea000383ffff */
[----:B------:R-:W-:Y:S05]  /*8b90*/  BRA `(.L_x_153) ;  /* 0xffffff9c00d47947 */ /* 0x000fea000383ffff */
.L_x_46:
[----:B------:R-:W-:-:S07]  /*8ba0*/  MOV R0, UR5 ;  /* 0x0000000500007c02 */ /* 0x000fce0008000f00 */
.L_x_154:
[----:B-1----:R1:W2:Y:S02]  /*8bb0*/  SYNCS.PHASECHK.TRANS64.TRYWAIT P0, [R0+URZ+0xe0], R5 ;  /* 0x0000e005000075a7 */ /* 0x0022a400080011ff */
[----:B--2---:R-:W-:Y:S05]  /*8bc0*/  @!P0 NANOSLEEP.SYNCS 0x989680 ;  /* 0x009896800000895d */ /* 0x004fea0003900000 */
[----:B------:R-:W2:Y:S02]  /*8bd0*/  @!P0 SYNCS.PHASECHK.TRANS64 P0, [R0+URZ+0xe0], R5 ;  /* 0x0000e005000085a7 */ /* 0x000ea400080010ff */
[----:B--2---:R-:W-:Y:S05]  /*8be0*/  @!P0 BRA `(.L_x_154) ;  /* 0xfffffffc00f08947 */ /* 0x004fea000383ffff */
[----:B------:R-:W-:Y:S05]  /*8bf0*/  BRA `(.L_x_155) ;  /* 0xffffff9c00e47947 */ /* 0x000fea000383ffff */
.L_x_47:
[----:B-1----:R1:W2:Y:S02]  /*8c00*/  SYNCS.PHASECHK.TRANS64.TRYWAIT P1, [R0+URZ+0xd0], R4 ;  /* 0x0000d004000075a7 */ /* 0x0022a400080211ff */
[----:B--2---:R-:W-:Y:S05]  /*8c10*/  @!P1 NANOSLEEP.SYNCS 0x989680 ;  /* 0x009896800000995d */ /* 0x004fea0003900000 */
[----:B------:R-:W2:Y:S02]  /*8c20*/  @!P1 SYNCS.PHASECHK.TRANS64 P1, [R0+URZ+0xd0], R4 ;  /* 0x0000d004000095a7 */ /* 0x000ea400080210ff */
[----:B--2---:R-:W-:Y:S05]  /*8c30*/  @!P1 BRA `(.L_x_47) ;  /* 0xfffffffc00f09947 */ /* 0x004fea000383ffff */
[----:B------:R-:W-:Y:S05]  /*8c40*/  BRA `(.L_x_156) ;  /* 0xffffffa000147947 */ /* 0x000fea000383ffff */
.L_x_50:
[----:B------:R-:W-:-:S07]  /*8c50*/  MOV R0, UR5 ;  /* 0x0000000500007c02 */ /* 0x000fce0008000f00 */
.L_x_157:
[----:B-1----:R1:W2:Y:S02]  /*8c60*/  SYNCS.PHASECHK.TRANS64.TRYWAIT P0, [R0+URZ+0xe0], R2 ;  /* 0x0000e002000075a7 */ /* 0x0022a400080011ff */
[----:B--2---:R-:W-:Y:S05]  /*8c70*/  @!P0 NANOSLEEP.SYNCS 0x989680 ;  /* 0x009896800000895d */ /* 0x004fea0003900000 */
[----:B------:R-:W2:Y:S02]  /*8c80*/  @!P0 SYNCS.PHASECHK.TRANS64 P0, [R0+URZ+0xe0], R2 ;  /* 0x0000e002000085a7 */ /* 0x000ea400080010ff */
[----:B--2---:R-:W-:Y:S05]  /*8c90*/  @!P0 BRA `(.L_x_157) ;  /* 0xfffffffc00f08947 */ /* 0x004fea000383ffff */
[----:B------:R-:W-:Y:S05]  /*8ca0*/  BRA `(.L_x_49) ;  /* 0xffffffa000687947 */ /* 0x000fea000383ffff */
.L_x_57:
[----:B-1----:R1:W2:Y:S02]  /*8cb0*/  SYNCS.PHASECHK.TRANS64.TRYWAIT P1, [R0+URZ+0xd0], R2 ;  /* 0x0000d002000075a7 */ /* 0x0022a400080211ff */
[----:B--2---:R-:W-:Y:S05]  /*8cc0*/  @!P1 NANOSLEEP.SYNCS 0x989680 ;  /* 0x009896800000995d */ /* 0x004fea0003900000 */
[----:B------:R-:W2:Y:S02]  /*8cd0*/  @!P1 SYNCS.PHASECHK.TRANS64 P1, [R0+URZ+0xd0], R2 ;  /* 0x0000d002000095a7 */ /* 0x000ea400080210ff */
[----:B--2---:R-:W-:Y:S05]  /*8ce0*/  @!P1 BRA `(.L_x_57) ;  /* 0xfffffffc00f09947 */ /* 0x004fea000383ffff */
[----:B------:R-:W-:Y:S05]  /*8cf0*/  BRA `(.L_x_158) ;  /* 0xffffffa400d87947 */ /* 0x000fea000383ffff */
.L_x_58:
[----:B------:R-:W-:-:S07]  /*8d00*/  MOV R2, UR7 ;  /* 0x0000000700027c02 */ /* 0x000fce0008000f00 */
.L_x_159:
[----:B-1----:R1:W2:Y:S02]  /*8d10*/  SYNCS.PHASECHK.TRANS64.TRYWAIT P0, [R2+URZ+0x110], R0 ;  /* 0x00011000020075a7 */ /* 0x0022a400080011ff */
[----:B--2---:R-:W-:Y:S05]  /*8d20*/  @!P0 NANOSLEEP.SYNCS 0x989680 ;  /* 0x009896800000895d */ /* 0x004fea0003900000 */
[----:B------:R-:W2:Y:S02]  /*8d30*/  @!P0 SYNCS.PHASECHK.TRANS64 P0, [R2+URZ+0x110], R0 ;  /* 0x00011000020085a7 */ /* 0x000ea400080010ff */
[----:B--2---:R-:W-:Y:S05]  /*8d40*/  @!P0 BRA `(.L_x_159) ;  /* 0xfffffffc00f08947 */ /* 0x004fea000383ffff */
[----:B------:R-:W-:Y:S05]  /*8d50*/  BRA `(.L_x_160) ;  /* 0xffffffa800287947 */ /* 0x000fea000383ffff */
.L_x_61:
[----:B------:R-:W-:Y:S07]  /*8d60*/  MOV R0, UR6 ;  /* 0x0000000600007c02 */ /* 0x000fee0008000f00 */
.L_x_161:
[----:B-1----:R1:W2:Y:S02]  /*8d70*/  SYNCS.PHASECHK.TRANS64.TRYWAIT P0, [R0+URZ], R2 ;  /* 0x00000002000075a7 */ /* 0x0022a400080011ff */
[----:B--2---:R-:W-:Y:S05]  /*8d80*/  @!P0 NANOSLEEP.SYNCS 0x989680 ;  /* 0x009896800000895d */ /* 0x004fea0003900000 */
[----:B------:R-:W2:Y:S02]  /*8d90*/  @!P0 SYNCS.PHASECHK.TRANS64 P0, [R0+URZ], R2 ;  /* 0x00000002000085a7 */ /* 0x000ea400080010ff */
[----:B--2---:R-:W-:Y:S05]  /*8da0*/  @!P0 BRA `(.L_x_161) ;  /* 0xfffffffc00f08947 */ /* 0x004fea000383ffff */
[----:B------:R-:W-:Y:S05]  /*8db0*/  BRA `(.L_x_60) ;  /* 0xffffffa800447947 */ /* 0x000fea000383ffff */
.L_x_64:
[----:B------:R-:W-:-:S07]  /*8dc0*/  MOV R0, UR6 ;  /* 0x0000000600007c02 */ /* 0x000fce0008000f00 */
.L_x_162:
[----:B--2---:R2:W4:Y:S02]  /*8dd0*/  SYNCS.PHASECHK.TRANS64.TRYWAIT P0, [R0+URZ], R2 ;  /* 0x00000002000075a7 */ /* 0x00452400080011ff */
[----:B----4-:R-:W-:Y:S05]  /*8de0*/  @!P0 NANOSLEEP.SYNCS 0x989680 ;  /* 0x009896800000895d */ /* 0x010fea0003900000 */
[----:B------:R-:W4:Y:S02]  /*8df0*/  @!P0 SYNCS.PHASECHK.TRANS64 P0, [R0+URZ], R2 ;  /* 0x00000002000085a7 */ /* 0x000f2400080010ff */
[----:B----4-:R-:W-:Y:S05]  /*8e00*/  @!P0 BRA `(.L_x_162) ;  /* 0xfffffffc00f08947 */ /* 0x010fea000383ffff */
[----:B------:R-:W-:Y:S05]  /*8e10*/  BRA `(.L_x_163) ;  /* 0xffffffac00207947 */ /* 0x000fea000383ffff */
.L_x_65:
[----:B------:R-:W-:-:S07]  /*8e20*/  MOV R0, UR6 ;  /* 0x0000000600007c02 */ /* 0x000fce0008000f00 */
.L_x_164:
[----:B-1----:R1:W2:Y:S02]  /*8e30*/  SYNCS.PHASECHK.TRANS64.TRYWAIT P0, [R0+URZ], R3 ;  /* 0x00000003000075a7 */ /* 0x0022a400080011ff */
[----:B--2---:R-:W-:Y:S05]  /*8e40*/  @!P0 NANOSLEEP.SYNCS 0x989680 ;  /* 0x009896800000895d */ /* 0x004fea0003900000 */
[----:B------:R-:W2:Y:S02]  /*8e50*/  @!P0 SYNCS.PHASECHK.TRANS64 P0, [R0+URZ], R3 ;  /* 0x00000003000085a7 */ /* 0x000ea400080010ff */
[----:B--2---:R-:W-:Y:S05]  /*8e60*/  @!P0 BRA `(.L_x_164) ;  /* 0xfffffffc00f08947 */ /* 0x004fea000383ffff */
[----:B------:R-:W-:Y:S05]  /*8e70*/  BRA `(.L_x_165) ;  /* 0xffffffac002c7947 */ /* 0x000fea000383ffff */
.L_x_66:
[----:B------:R-:W-:-:S07]  /*8e80*/  MOV R0, UR6 ;  /* 0x0000000600007c02 */ /* 0x000fce0008000f00 */
.L_x_166:
[----:B-1----:R1:W2:Y:S02]  /*8e90*/  SYNCS.PHASECHK.TRANS64.TRYWAIT P0, [R0+URZ], R3 ;  /* 0x00000003000075a7 */ /* 0x0022a400080011ff */
[----:B--2---:R-:W-:Y:S05]  /*8ea0*/  @!P0 NANOSLEEP.SYNCS 0x989680 ;  /* 0x009896800000895d */ /* 0x004fea0003900000 */
[----:B------:R-:W2:Y:S02]  /*8eb0*/  @!P0 SYNCS.PHASECHK.TRANS64 P0, [R0+URZ], R3 ;  /* 0x00000003000085a7 */ /* 0x000ea400080010ff */
[----:B--2---:R-:W-:Y:S05]  /*8ec0*/  @!P0 BRA `(.L_x_166) ;  /* 0xfffffffc00f08947 */ /* 0x004fea000383ffff */
[----:B------:R-:W-:Y:S05]  /*8ed0*/  BRA `(.L_x_167) ;  /* 0xffffffac00387947 */ /* 0x000fea000383ffff */
.L_x_67:
[----:B-1----:R-:W-:-:S07]  /*8ee0*/  MOV R0, UR7 ;  /* 0x0000000700007c02 */ /* 0x002fce0008000f00 */
.L_x_168:
[----:B-1----:R1:W2:Y:S02]  /*8ef0*/  SYNCS.PHASECHK.TRANS64.TRYWAIT P0, [R0+URZ], R2 ;  /* 0x00000002000075a7 */ /* 0x0022a400080011ff */
[----:B--2---:R-:W-:Y:S05]  /*8f00*/  @!P0 NANOSLEEP.SYNCS 0x989680 ;  /* 0x009896800000895d */ /* 0x004fea0003900000 */
[----:B------:R-:W2:Y:S02]  /*8f10*/  @!P0 SYNCS.PHASECHK.TRANS64 P0, [R0+URZ], R2 ;  /* 0x00000002000085a7 */ /* 0x000ea400080010ff */
[----:B--2---:R-:W-:Y:S05]  /*8f20*/  @!P0 BRA `(.L_x_168) ;  /* 0xfffffffc00f08947 */ /* 0x004fea000383ffff */
[----:B------:R-:W-:Y:S05]  /*8f30*/  BRA `(.L_x_169) ;  /* 0xffffffac00447947 */ /* 0x000fea000383ffff */
.L_x_72:
[----:B--2---:R2:W3:Y:S02]  /*8f40*/  SYNCS.PHASECHK.TRANS64.TRYWAIT P0, [R0+URZ+0xd0], R2 ;  /* 0x0000d002000075a7 */ /* 0x0044e400080011ff */
[----:B---3--:R-:W-:Y:S05]  /*8f50*/  @!P0 NANOSLEEP.SYNCS 0x989680 ;  /* 0x009896800000895d */ /* 0x008fea0003900000 */
[----:B------:R-:W3:Y:S02]  /*8f60*/  @!P0 SYNCS.PHASECHK.TRANS64 P0, [R0+URZ+0xd0], R2 ;  /* 0x0000d002000085a7 */ /* 0x000ee400080010ff */
[----:B---3--:R-:W-:Y:S05]  /*8f70*/  @!P0 BRA `(.L_x_72) ;  /* 0xfffffffc00f08947 */ /* 0x008fea000383ffff */
[----:B------:R-:W-:Y:S05]  /*8f80*/  BRA `(.L_x_170) ;  /* 0xffffffb0004c7947 */ /* 0x000fea000383ffff */
.L_x_75:
[----:B------:R-:W-:Y:S07]  /*8f90*/  MOV R0, UR7 ;  /* 0x0000000700007c02 */ /* 0x000fee0008000f00 */
.L_x_171:
[----:B--2---:R2:W3:Y:S02]  /*8fa0*/  SYNCS.PHASECHK.TRANS64.TRYWAIT P0, [R0+URZ+0xc8], R2 ;  /* 0x0000c802000075a7 */ /* 0x0044e400080011ff */
[----:B---3--:R-:W-:Y:S05]  /*8fb0*/  @!P0 NANOSLEEP.SYNCS 0x989680 ;  /* 0x009896800000895d */ /* 0x008fea0003900000 */
[----:B------:R-:W3:Y:S02]  /*8fc0*/  @!P0 SYNCS.PHASECHK.TRANS64 P0, [R0+URZ+0xc8], R2 ;  /* 0x0000c802000085a7 */ /* 0x000ee400080010ff */
[----:B---3--:R-:W-:Y:S05]  /*8fd0*/  @!P0 BRA `(.L_x_171) ;  /* 0xfffffffc00f08947 */ /* 0x008fea000383ffff */
[----:B------:R-:W-:Y:S05]  /*8fe0*/  BRA `(.L_x_74) ;  /* 0xffffffb4002c7947 */ /* 0x000fea000383ffff */
.L_x_78:
[----:B------:R-:W-:Y:S07]  /*8ff0*/  MOV R0, UR7 ;  /* 0x0000000700007c02 */ /* 0x000fee0008000f00 */
.L_x_172:
[----:B-1----:R1:W2:Y:S02]  /*9000*/  SYNCS.PHASECHK.TRANS64.TRYWAIT P0, [R0+URZ+0xa0], R14 ;  /* 0x0000a00e000075a7 */ /* 0x0022a400080011ff */
[----:B--2---:R-:W-:Y:S05]  /*9010*/  @!P0 NANOSLEEP.SYNCS 0x989680 ;  /* 0x009896800000895d */ /* 0x004fea0003900000 */
[----:B------:R-:W2:Y:S02]  /*9020*/  @!P0 SYNCS.PHASECHK.TRANS64 P0, [R0+URZ+0xa0], R14 ;  /* 0x0000a00e000085a7 */ /* 0x000ea400080010ff */
[----:B--2---:R-:W-:Y:S05]  /*9030*/  @!P0 BRA `(.L_x_172) ;  /* 0xfffffffc00f08947 */ /* 0x004fea000383ffff */
[----:B------:R-:W-:Y:S05]  /*9040*/  BRA `(.L_x_173) ;  /* 0xffffffb400a47947 */ /* 0x000fea000383ffff */
.L_x_79:
[----:B------:R-:W-:Y:S07]  /*9050*/  MOV R0, UR7 ;  /* 0x0000000700007c02 */ /* 0x000fee0008000f00 */
.L_x_174:
[----:B-1----:R1:W2:Y:S02]  /*9060*/  SYNCS.PHASECHK.TRANS64.TRYWAIT P0, [R0+URZ+0xa8], R14 ;  /* 0x0000a80e000075a7 */ /* 0x0022a400080011ff */
[----:B--2---:R-:W-:Y:S05]  /*9070*/  @!P0 NANOSLEEP.SYNCS 0x989680 ;  /* 0x009896800000895d */ /* 0x004fea0003900000 */
[----:B------:R-:W2:Y:S02]  /*9080*/  @!P0 SYNCS.PHASECHK.TRANS64 P0, [R0+URZ+0xa8], R14 ;  /* 0x0000a80e000085a7 */ /* 0x000ea400080010ff */
[----:B--2---:R-:W-:Y:S05]  /*9090*/  @!P0 BRA `(.L_x_174) ;  /* 0xfffffffc00f08947 */ /* 0x004fea000383ffff */
[----:B------:R-:W-:Y:S05]  /*90a0*/  BRA `(.L_x_175) ;  /* 0xffffffb400e07947 */ /* 0x000fea000383ffff */
.L_x_80:
[----:B------:R-:W-:Y:S07]  /*90b0*/  MOV R0, UR7 ;  /* 0x0000000700007c02 */ /* 0x000fee0008000f00 */
.L_x_176:
[----:B-1----:R1:W2:Y:S02]  /*90c0*/  SYNCS.PHASECHK.TRANS64.TRYWAIT P0, [R0+URZ+0xb0], R14 ;  /* 0x0000b00e000075a7 */ /* 0x0022a400080011ff */
[----:B--2---:R-:W-:Y:S05]  /*90d0*/  @!P0 NANOSLEEP.SYNCS 0x989680 ;  /* 0x009896800000895d */ /* 0x004fea0003900000 */
[----:B------:R-:W2:Y:S02]  /*90e0*/  @!P0 SYNCS.PHASECHK.TRANS64 P0, [R0+URZ+0xb0], R14 ;  /* 0x0000b00e000085a7 */ /* 0x000ea400080010ff */
[----:B--2---:R-:W-:Y:S05]  /*90f0*/  @!P0 BRA `(.L_x_176) ;  /* 0xfffffffc00f08947 */ /* 0x004fea000383ffff */
[----:B------:R-:W-:Y:S05]  /*9100*/  BRA `(.L_x_177) ;  /* 0xffffffb800247947 */ /* 0x000fea000383ffff */
.L_x_81:
[----:B------:R-:W-:Y:S07]  /*9110*/  MOV R0, UR7 ;  /* 0x0000000700007c02 */ /* 0x000fee0008000f00 */
.L_x_178:
[----:B-1----:R1:W2:Y:S02]  /*9120*/  SYNCS.PHASECHK.TRANS64.TRYWAIT P0, [R0+URZ+0xb8], R14 ;  /* 0x0000b80e000075a7 */ /* 0x0022a400080011ff */
[----:B--2---:R-:W-:Y:S05]  /*9130*/  @!P0 NANOSLEEP.SYNCS 0x989680 ;  /* 0x009896800000895d */ /* 0x004fea0003900000 */
[----:B------:R-:W2:Y:S02]  /*9140*/  @!P0 SYNCS.PHASECHK.TRANS64 P0, [R0+URZ+0xb8], R14 ;  /* 0x0000b80e000085a7 */ /* 0x000ea400080010ff */
[----:B--2---:R-:W-:Y:S05]  /*9150*/  @!P0 BRA `(.L_x_178) ;  /* 0xfffffffc00f08947 */ /* 0x004fea000383ffff */
[----:B------:R-:W-:Y:S05]  /*9160*/  BRA `(.L_x_179) ;  /* 0xffffffb800a87947 */ /* 0x000fea000383ffff */
.L_x_83:
[----:B------:R-:W-:-:S07]  /*9170*/  MOV R0, UR7 ;  /* 0x0000000700007c02 */ /* 0x000fce0008000f00 */
.L_x_180:
[----:B-1----:R1:W3:Y:S02]  /*9180*/  SYNCS.PHASECHK.TRANS64.TRYWAIT P0, [R0+URZ+0xa0], R2 ;  /* 0x0000a002000075a7 */ /* 0x0022e400080011ff */
[----:B---3--:R-:W-:Y:S05]  /*9190*/  @!P0 NANOSLEEP.SYNCS 0x989680 ;  /* 0x009896800000895d */ /* 0x008fea0003900000 */
[----:B------:R-:W3:Y:S02]  /*91a0*/  @!P0 SYNCS.PHASECHK.TRANS64 P0, [R0+URZ+0xa0], R2 ;  /* 0x0000a002000085a7 */ /* 0x000ee400080010ff */
[----:B---3--:R-:W-:Y:S05]  /*91b0*/  @!P0 BRA `(.L_x_180) ;  /* 0xfffffffc00f08947 */ /* 0x008fea000383ffff */
[----:B------:R-:W-:Y:S05]  /*91c0*/  BRA `(.L_x_181) ;  /* 0xffffffbc00187947 */ /* 0x000fea000383ffff */
.L_x_84:
[----:B-1----:R-:W-:-:S07]  /*91d0*/  MOV R0, UR7 ;  /* 0x0000000700007c02 */ /* 0x002fce0008000f00 */
.L_x_182:
[----:B-1----:R1:W3:Y:S02]  /*91e0*/  SYNCS.PHASECHK.TRANS64.TRYWAIT P0, [R0+URZ+0xa8], R2 ;  /* 0x0000a802000075a7 */ /* 0x0022e400080011ff */
[----:B---3--:R-:W-:Y:S05]  /*91f0*/  @!P0 NANOSLEEP.SYNCS 0x989680 ;  /* 0x009896800000895d */ /* 0x008fea0003900000 */
[----:B------:R-:W3:Y:S02]  /*9200*/  @!P0 SYNCS.PHASECHK.TRANS64 P0, [R0+URZ+0xa8], R2 ;  /* 0x0000a802000085a7 */ /* 0x000ee400080010ff */
[----:B---3--:R-:W-:Y:S05]  /*9210*/  @!P0 BRA `(.L_x_182) ;  /* 0xfffffffc00f08947 */ /* 0x008fea000383ffff */
[----:B------:R-:W-:Y:S05]  /*9220*/  BRA `(.L_x_183) ;  /* 0xffffffbc00087947 */ /* 0x000fea000383ffff */
.L_x_85:
[----:B-1----:R-:W-:-:S07]  /*9230*/  MOV R0, UR7 ;  /* 0x0000000700007c02 */ /* 0x002fce0008000f00 */
.L_x_184:
[----:B-1----:R1:W3:Y:S02]  /*9240*/  SYNCS.PHASECHK.TRANS64.TRYWAIT P0, [R0+URZ+0xb0], R2 ;  /* 0x0000b002000075a7 */ /* 0x0022e400080011ff */
[----:B---3--:R-:W-:Y:S05]  /*9250*/  @!P0 NANOSLEEP.SYNCS 0x989680 ;  /* 0x009896800000895d */ /* 0x008fea0003900000 */
[----:B------:R-:W3:Y:S02]  /*9260*/  @!P0 SYNCS.PHASECHK.TRANS64 P0, [R0+URZ+0xb0], R2 ;  /* 0x0000b002000085a7 */ /* 0x000ee400080010ff */
[----:B---3--:R-:W-:Y:S05]  /*9270*/  @!P0 BRA `(.L_x_184) ;  /* 0xfffffffc00f08947 */ /* 0x008fea000383ffff */
[----:B------:R-:W-:Y:S05]  /*9280*/  BRA `(.L_x_185) ;  /* 0xffffffb800f87947 */ /* 0x000fea000383ffff */
.L_x_87:
[----:B--2---:R2:W4:Y:S02]  /*9290*/  SYNCS.PHASECHK.TRANS64.TRYWAIT P0, [R0+URZ+0xd0], R2 ;  /* 0x0000d002000075a7 */ /* 0x00452400080011ff */
[----:B----4-:R-:W-:Y:S05]  /*92a0*/  @!P0 NANOSLEEP.SYNCS 0x989680 ;  /* 0x009896800000895d */ /* 0x010fea0003900000 */
[----:B------:R-:W4:Y:S02]  /*92b0*/  @!P0 SYNCS.PHASECHK.TRANS64 P0, [R0+URZ+0xd0], R2 ;  /* 0x0000d002000085a7 */ /* 0x000f2400080010ff */
[----:B----4-:R-:W-:Y:S05]  /*92c0*/  @!P0 BRA `(.L_x_87) ;  /* 0xfffffffc00f08947 */ /* 0x010fea000383ffff */
[----:B------:R-:W-:Y:S05]  /*92d0*/  BRA `(.L_x_186) ;  /* 0xffffffbc00d07947 */ /* 0x000fea000383ffff */
.L_x_98:
[----:B-1----:R-:W-:Y:S04]  /*92e0*/  MOV R0, UR36 ;  /* 0x0000002400007c02 */ /* 0x002fe80008000f00 */
[----:B------:R1:W3:Y:S03]  /*92f0*/  SYNCS.PHASECHK.TRANS64.TRYWAIT P1, [R0+URZ+0x80], R3 ;  /* 0x00008003000075a7 */ /* 0x0002e600080211ff */
[----:B---3--:R-:W-:Y:S05]  /*9300*/  @!P1 NANOSLEEP.SYNCS 0x989680 ;  /* 0x009896800000995d */ /* 0x008fea0003900000 */
[----:B------:R-:W3:Y:S02]  /*9310*/  @!P1 SYNCS.PHASECHK.TRANS64 P1, [R0+URZ+0x80], R3 ;  /* 0x00008003000095a7 */ /* 0x000ee400080210ff */
[----:B---3--:R-:W-:Y:S05]  /*9320*/  @!P1 BRA `(.L_x_98) ;  /* 0xfffffffc00ec9947 */ /* 0x008fea000383ffff */
[----:B------:R-:W-:Y:S05]  /*9330*/  BRA `(.L_x_97) ;  /* 0xffffffcc00087947 */ /* 0x000fea000383ffff */
.L_x_100:
[----:B-1----:R1:W2:Y:S02]  /*9340*/  SYNCS.PHASECHK.TRANS64.TRYWAIT P0, [R84+URZ+0xf0], R2 ;  /* 0x0000f002540075a7 */ /* 0x0022a400080011ff */
[----:B--2---:R-:W-:Y:S05]  /*9350*/  @!P0 NANOSLEEP.SYNCS 0x989680 ;  /* 0x009896800000895d */ /* 0x004fea0003900000 */
[----:B------:R-:W2:Y:S02]  /*9360*/  @!P0 SYNCS.PHASECHK.TRANS64 P0, [R84+URZ+0xf0], R2 ;  /* 0x0000f002540085a7 */ /* 0x000ea400080010ff */
[----:B--2---:R-:W-:Y:S05]  /*9370*/  @!P0 BRA `(.L_x_100) ;  /* 0xfffffffc00f08947 */ /* 0x004fea000383ffff */
[----:B------:R-:W-:Y:S05]  /*9380*/  BRA `(.L_x_99) ;  /* 0xffffffcc00347947 */ /* 0x000fea000383ffff */
.L_x_109:
[----:B-1----:R1:W2:Y:S02]  /*9390*/  SYNCS.PHASECHK.TRANS64.TRYWAIT P0, [R2+URZ+0x80], R0 ;  /* 0x00008000020075a7 */ /* 0x0022a400080011ff */
[----:B--2---:R-:W-:Y:S05]  /*93a0*/  @!P0 NANOSLEEP.SYNCS 0x989680 ;  /* 0x009896800000895d */ /* 0x004fea0003900000 */
[----:B------:R-:W2:Y:S02]  /*93b0*/  @!P0 SYNCS.PHASECHK.TRANS64 P0, [R2+URZ+0x80], R0 ;  /* 0x00008000020085a7 */ /* 0x000ea400080010ff */
[----:B--2---:R-:W-:Y:S05]  /*93c0*/  @!P0 BRA `(.L_x_109) ;  /* 0xfffffffc00f08947 */ /* 0x004fea000383ffff */
[----:B------:R-:W-:Y:S05]  /*93d0*/  BRA `(.L_x_108) ;  /* 0xffffffd400587947 */ /* 0x000fea000383ffff */
.L_x_117:
[----:B-1----:R1:W2:Y:S02]  /*93e0*/  SYNCS.PHASECHK.TRANS64.TRYWAIT P0, [R0+URZ+0x80], R5 ;  /* 0x00008005000075a7 */ /* 0x0022a400080011ff */
[----:B--2---:R-:W-:Y:S05]  /*93f0*/  @!P0 NANOSLEEP.SYNCS 0x989680 ;  /* 0x009896800000895d */ /* 0x004fea0003900000 */
[----:B------:R-:W2:Y:S02]  /*9400*/  @!P0 SYNCS.PHASECHK.TRANS64 P0, [R0+URZ+0x80], R5 ;  /* 0x00008005000085a7 */ /* 0x000ea400080010ff */
[----:B--2---:R-:W-:Y:S05]  /*9410*/  @!P0 BRA `(.L_x_117) ;  /* 0xfffffffc00f08947 */ /* 0x004fea000383ffff */
[----:B------:R-:W-:Y:S05]  /*9420*/  BRA `(.L_x_116) ;  /* 0xffffffdc009c7947 */ /* 0x000fea000383ffff */
.L_x_125:
[----:B--2---:R2:W3:Y:S02]  /*9430*/  SYNCS.PHASECHK.TRANS64.TRYWAIT P0, [R2+URZ+0x80], R0 ;  /* 0x00008000020075a7 */ /* 0x0044e400080011ff */
[----:B---3--:R-:W-:Y:S05]  /*9440*/  @!P0 NANOSLEEP.SYNCS 0x989680 ;  /* 0x009896800000895d */ /* 0x008fea0003900000 */
[----:B------:R-:W3:Y:S02]  /*9450*/  @!P0 SYNCS.PHASECHK.TRANS64 P0, [R2+URZ+0x80], R0 ;  /* 0x00008000020085a7 */ /* 0x000ee400080010ff */
[----:B---3--:R-:W-:Y:S05]  /*9460*/  @!P0 BRA `(.L_x_125) ;  /* 0xfffffffc00f08947 */ /* 0x008fea000383ffff */
[----:B------:R-:W-:Y:S05]  /*9470*/  BRA `(.L_x_124) ;  /* 0xffffffe400e07947 */ /* 0x000fea000383ffff */
        .weak           $__internal_0_$__cuda_sm10x_tcgen05_guardrail_trap_col_being_dealloced_not_returned_by_alloc
        .type           $__internal_0_$__cuda_sm10x_tcgen05_guardrail_trap_col_being_dealloced_not_returned_by_alloc,@function
        .size           $__internal_0_$__cuda_sm10x_tcgen05_guardrail_trap_col_being_dealloced_not_returned_by_alloc,($__internal_1_$__cuda_sm10x_tcgen05_guardrail_trap_phase_invalid_during_alloc - $__internal_0_$__cuda_sm10x_tcgen05_guardrail_trap_col_being_dealloced_not_returned_by_alloc)
$__internal_0_$__cuda_sm10x_tcgen05_guardrail_trap_col_being_dealloced_not_returned_by_alloc:
[----:B------:R-:W-:Y:S05]  /*9480*/  BPT.TRAP 0x1 ;  /* 0x000000040000795c */ /* 0x000fea0000300000 */
[----:B------:R-:W-:-:S04]  /*9490*/  HFMA2 R3, -RZ, RZ, 0, 0 ;  /* 0x00000000ff037431 */ /* 0x000fc800000001ff */
[----:B------:R-:W-:Y:S05]  /*94a0*/  RET.REL.NODEC R2 `(_ZN7cutlass13device_kernelINS_4gemm6kernel13GemmUniversalIN4cute5tupleIJiiiiEEENS1_10collective13CollectiveMmaINS1_35MainloopSm100TmaUmmaWarpSpecializedILi8ELi2ELi4ENS5_IJNS4_1CILi1EEESB_SB_EEEEENS5_IJNSA_ILi64EEENSA_ILi128EEENSA_ILi32EEEEEENS_10tfloat32_tENS5_IJlSB_lEEESI_NS5_IJSB_llEEENS4_8TiledMMAINS4_8MMA_AtomIJNS4_17SM100_MMA_TF32_SSISI_SI_fLi64ELi128ELNS4_4UMMA5MajorE0ELSP_1ELNSO_7ScaleInE0ELSQ_0EEEEEENS4_6LayoutISC_NS5_IJNSA_ILi0EEESU_SU_EEEEENS5_IJNS4_10UnderscoreESX_SX_EEEEENS4_13SM90_TMA_LOADENS4_14ComposedLayoutINS4_7SwizzleILi3ELi4ELi3EEENS4_18smem_ptr_flag_bitsILi32EEENST_INS5_IJNSA_ILi8EEESG_EEENS5_IJSG_SB_EEEEEEEvNS4_8identityES10_NS11_INS12_ILi2ELi5ELi2EEES15_NST_INS5_IJSG_NSA_ILi4EEEEEENS5_IJSB_SG_EEEEEEEvS1B_EENS_8epilogue10collective18CollectiveEpilogueINS1J_23Sm100TmaWarpSpecializedILi4ELi2ELi16ELb1ELb0EEEJSH_NS5_IJNST_ISE_SB_EENST_ISG_SB_EEEEESI_SJ_SI_SJ_NS1J_6fusion15FusionCallbacksIS1N_NS1R_17LinearCombinationISI_fSI_fLNS_15FloatRoundStyleE2EEESH_S1Q_JEEENS4_5SM1004TMEM4LOAD26SM100_TMEM_LOAD_16dp128b8xES10_S1A_NS4_17SM75_U32x4_LDSM_NENS4_14SM90_TMA_STOREES1A_NS4_17SM90_U32x4_STSM_NENS4_39AutoVectorizingCopyWithAssumedAlignmentILi128EEEEEEvvEEEEvNT_6ParamsE) ;  /* 0xffffff6802d47950 */ /* 0x000fea0003c3ffff */
        .weak           $__internal_1_$__cuda_sm10x_tcgen05_guardrail_trap_phase_invalid_during_alloc
        .type           $__internal_1_$__cuda_sm10x_tcgen05_guardrail_trap_phase_invalid_during_alloc,@function
        .size           $__internal_1_$__cuda_sm10x_tcgen05_guardrail_trap_phase_invalid_during_alloc,($__internal_2_$__cuda_sm10x_tcgen05_guardrail_trap_unallocated_columns_being_dealloced - $__internal_1_$__cuda_sm10x_tcgen05_guardrail_trap_phase_invalid_during_alloc)
$__internal_1_$__cuda_sm10x_tcgen05_guardrail_trap_phase_invalid_during_alloc:
[----:B------:R-:W-:Y:S05]  /*94b0*/  BPT.TRAP 0x1 ;  /* 0x000000040000795c */ /* 0x000fea0000300000 */
[----:B------:R-:W-:-:S04]  /*94c0*/  MOV R3, 0x0 ;  /* 0x0000000000037802 */ /* 0x000fc80000000f00 */
[----:B------:R-:W-:Y:S05]  /*94d0*/  RET.REL.NODEC R2 `(_ZN7cutlass13device_kernelINS_4gemm6kernel13GemmUniversalIN4cute5tupleIJiiiiEEENS1_10collective13CollectiveMmaINS1_35MainloopSm100TmaUmmaWarpSpecializedILi8ELi2ELi4ENS5_IJNS4_1CILi1EEESB_SB_EEEEENS5_IJNSA_ILi64EEENSA_ILi128EEENSA_ILi32EEEEEENS_10tfloat32_tENS5_IJlSB_lEEESI_NS5_IJSB_llEEENS4_8TiledMMAINS4_8MMA_AtomIJNS4_17SM100_MMA_TF32_SSISI_SI_fLi64ELi128ELNS4_4UMMA5MajorE0ELSP_1ELNSO_7ScaleInE0ELSQ_0EEEEEENS4_6LayoutISC_NS5_IJNSA_ILi0EEESU_SU_EEEEENS5_IJNS4_10UnderscoreESX_SX_EEEEENS4_13SM90_TMA_LOADENS4_14ComposedLayoutINS4_7SwizzleILi3ELi4ELi3EEENS4_18smem_ptr_flag_bitsILi32EEENST_INS5_IJNSA_ILi8EEESG_EEENS5_IJSG_SB_EEEEEEEvNS4_8identityES10_NS11_INS12_ILi2ELi5ELi2EEES15_NST_INS5_IJSG_NSA_ILi4EEEEEENS5_IJSB_SG_EEEEEEEvS1B_EENS_8epilogue10collective18CollectiveEpilogueINS1J_23Sm100TmaWarpSpecializedILi4ELi2ELi16ELb1ELb0EEEJSH_NS5_IJNST_ISE_SB_EENST_ISG_SB_EEEEESI_SJ_SI_SJ_NS1J_6fusion15FusionCallbacksIS1N_NS1R_17LinearCombinationISI_fSI_fLNS_15FloatRoundStyleE2EEESH_S1Q_JEEENS4_5SM1004TMEM4LOAD26SM100_TMEM_LOAD_16dp128b8xES10_S1A_NS4_17SM75_U32x4_LDSM_NENS4_14SM90_TMA_STOREES1A_NS4_17SM90_U32x4_STSM_NENS4_39AutoVectorizingCopyWithAssumedAlignmentILi128EEEEEEvvEEEEvNT_6ParamsE) ;  /* 0xffffff6802c87950 */ /* 0x000fea0003c3ffff */
        .weak           $__internal_2_$__cuda_sm10x_tcgen05_guardrail_trap_unallocated_columns_being_dealloced
        .type           $__internal_2_$__cuda_sm10x_tcgen05_guardrail_trap_unallocated_columns_being_dealloced,@function
        .size           $__internal_2_$__cuda_sm10x_tcgen05_guardrail_trap_unallocated_columns_being_dealloced,(.L_x_188 - $__internal_2_$__cuda_sm10x_tcgen05_guardrail_trap_unallocated_columns_being_dealloced)
$__internal_2_$__cuda_sm10x_tcgen05_guardrail_trap_unallocated_columns_being_dealloced:
[----:B------:R-:W-:Y:S05]  /*94e0*/  BPT.TRAP 0x1 ;  /* 0x000000040000795c */ /* 0x000fea0000300000 */
[----:B------:R-:W-:-:S04]  /*94f0*/  HFMA2 R3, -RZ, RZ, 0, 0 ;  /* 0x00000000ff037431 */ /* 0x000fc800000001ff */
[----:B------:R-:W-:Y:S05]  /*9500*/  RET.REL.NODEC R2 `(_ZN7cutlass13device_kernelINS_4gemm6kernel13GemmUniversalIN4cute5tupleIJiiiiEEENS1_10collective13CollectiveMmaINS1_35MainloopSm100TmaUmmaWarpSpecializedILi8ELi2ELi4ENS5_IJNS4_1CILi1EEESB_SB_EEEEENS5_IJNSA_ILi64EEENSA_ILi128EEENSA_ILi32EEEEEENS_10tfloat32_tENS5_IJlSB_lEEESI_NS5_IJSB_llEEENS4_8TiledMMAINS4_8MMA_AtomIJNS4_17SM100_MMA_TF32_SSISI_SI_fLi64ELi128ELNS4_4UMMA5MajorE0ELSP_1ELNSO_7ScaleInE0ELSQ_0EEEEEENS4_6LayoutISC_NS5_IJNSA_ILi0EEESU_SU_EEEEENS5_IJNS4_10UnderscoreESX_SX_EEEEENS4_13SM90_TMA_LOADENS4_14ComposedLayoutINS4_7SwizzleILi3ELi4ELi3EEENS4_18smem_ptr_flag_bitsILi32EEENST_INS5_IJNSA_ILi8EEESG_EEENS5_IJSG_SB_EEEEEEEvNS4_8identityES10_NS11_INS12_ILi2ELi5ELi2EEES15_NST_INS5_IJSG_NSA_ILi4EEEEEENS5_IJSB_SG_EEEEEEEvS1B_EENS_8epilogue10collective18CollectiveEpilogueINS1J_23Sm100TmaWarpSpecializedILi4ELi2ELi16ELb1ELb0EEEJSH_NS5_IJNST_ISE_SB_EENST_ISG_SB_EEEEESI_SJ_SI_SJ_NS1J_6fusion15FusionCallbacksIS1N_NS1R_17LinearCombinationISI_fSI_fLNS_15FloatRoundStyleE2EEESH_S1Q_JEEENS4_5SM1004TMEM4LOAD26SM100_TMEM_LOAD_16dp128b8xES10_S1A_NS4_17SM75_U32x4_LDSM_NENS4_14SM90_TMA_STOREES1A_NS4_17SM90_U32x4_STSM_NENS4_39AutoVectorizingCopyWithAssumedAlignmentILi128EEEEEEvvEEEEvNT_6ParamsE) ;  /* 0xffffff6802bc7950 */ /* 0x000fea0003c3ffff */
.L_x_187:
[----:B------:R-:W-:-:S00]  /*9510*/  BRA `(.L_x_187) ;  /* 0xfffffffc00fc7947 */ /* 0x000fc0000383ffff */
[----:B------:R-:W-:-:S00]  /*9520*/  NOP ;  /* 0x0000000000007918 */ /* 0x000fc00000000000 */
        /* <DEDUP_REMOVED lines=13> */
.L_x_188:


//--------------------- .nv.global.init           --------------------------
	.section	.nv.global.init,"aw",@progbits
.nv.global.init:
	.type		$str$27,@object
	.size		$str$27,($str$28 - $str$27)
$str$27:
        /*0000*/ 	.byte	0x28, 0x61, 0x64, 0x64, 0x72, 0x65, 0x73, 0x73, 0x20, 0x26, 0x20, 0x6d, 0x61, 0x73, 0x6b, 0x29
        /*0010*/ 	.byte	0x20, 0x3d, 0x3d, 0x20, 0x30, 0x00
	.type		$str$28,@object
	.size		$str$28,($str$26 - $str$28)
$str$28:
        /*0016*/ 	.byte	0x2f, 0x74, 0x6d, 0x70, 0x2f, 0x63, 0x75, 0x74, 0x6c, 0x61, 0x73, 0x73, 0x5f, 0x73, 0x77, 0x65
        /*0026*/ 	.byte	0x65, 0x70, 0x5f, 0x73, 0x72, 0x63, 0x2f, 0x69, 0x6e, 0x63, 0x6c, 0x75, 0x64, 0x65, 0x2f, 0x63
        /*0036*/ 	.byte	0x75, 0x74, 0x65, 0x2f, 0x70, 0x6f, 0x69, 0x6e, 0x74, 0x65, 0x72, 0x5f, 0x66, 0x6c, 0x61, 0x67
        /*0046*/ 	.byte	0x67, 0x65, 0x64, 0x2e, 0x68, 0x70, 0x70, 0x00
	.type		$str$26,@object
	.size		$str$26,($str$25 - $str$26)
$str$26:
        /*004e*/ 	.byte	0x2f, 0x74, 0x6d, 0x70, 0x2f, 0x63, 0x75, 0x74, 0x6c, 0x61, 0x73, 0x73, 0x5f, 0x73, 0x77, 0x65
        /*005e*/ 	.byte	0x65, 0x70, 0x5f, 0x73, 0x72, 0x63, 0x2f, 0x69, 0x6e, 0x63, 0x6c, 0x75, 0x64, 0x65, 0x2f, 0x63
        /*006e*/ 	.byte	0x75, 0x74, 0x65, 0x2f, 0x61, 0x74, 0x6f, 0x6d, 0x2f, 0x63, 0x6f, 0x70, 0x79, 0x5f, 0x74, 0x72
        /*007e*/ 	.byte	0x61, 0x69, 0x74, 0x73, 0x5f, 0x73, 0x6d, 0x31, 0x30, 0x30, 0x2e, 0x68, 0x70, 0x70, 0x00
	.type		$str$25,@object
	.size		$str$25,(__unnamed_1 - $str$25)
$str$25:
        /*008d*/ 	.byte	0x28, 0x28, 0x75, 0x69, 0x6e, 0x74, 0x33, 0x32, 0x5f, 0x74, 0x28, 0x74, 0x68, 0x72, 0x65, 0x61
        /*009d*/ 	.byte	0x64, 0x49, 0x64, 0x78, 0x2e, 0x78, 0x29, 0x20, 0x2f, 0x20, 0x33, 0x32, 0x29, 0x20, 0x25, 0x20
        /*00ad*/ 	.byte	0x34, 0x29, 0x20, 0x3d, 0x3d, 0x20, 0x28, 0x28, 0x28, 0x74, 0x6d, 0x65, 0x6d, 0x5f, 0x61, 0x64
        /*00bd*/ 	.byte	0x64, 0x72, 0x20, 0x3e, 0x3e, 0x20, 0x31, 0x36, 0x29, 0x20, 0x2f, 0x20, 0x33, 0x32, 0x29, 0x20
        /*00cd*/ 	.byte	0x25, 0x20, 0x34, 0x29, 0x00
	.type		__unnamed_1,@object
	.size		__unnamed_1,(__unnamed_2 - __unnamed_1)
__unnamed_1:
        /*00d2*/ 	.byte	0x61, 0x75, 0x74, 0x6f, 0x20, 0x63, 0x75, 0x74, 0x65, 0x3a, 0x3a, 0x61, 0x73, 0x5f, 0x70, 0x6f
        /* <DEDUP_REMOVED lines=24> */
        /*0262*/ 	.byte	0x30, 0x34, 0x38, 0x3e, 0x3e, 0x3e, 0x3e, 0x5d, 0x00
	.type		__unnamed_2,@object
	.size		__unnamed_2,(.L_2 - __unnamed_2)
__unnamed_2:
        /* <DEDUP_REMOVED lines=45> */
        /*053b*/ 	.byte	0x3e, 0x3e, 0x3e, 0x5d, 0x00
.L_2:


//--------------------- .nv.shared._ZN7cutlass13device_kernelINS_4gemm6kernel13GemmUniversalIN4cute5tupleIJiiiiEEENS1_10collective13CollectiveMmaINS1_35MainloopSm100TmaUmmaWarpSpecializedILi8ELi2ELi4ENS5_IJNS4_1CILi1EEESB_SB_EEEEENS5_IJNSA_ILi64EEENSA_ILi128EEENSA_ILi32EEEEEENS_10tfloat32_tENS5_IJlSB_lEEESI_NS5_IJSB_llEEENS4_8TiledMMAINS4_8MMA_AtomIJNS4_17SM100_MMA_TF32_SSISI_SI_fLi64ELi128ELNS4_4UMMA5MajorE0ELSP_1ELNSO_7ScaleInE0ELSQ_0EEEEEENS4_6LayoutISC_NS5_IJNSA_ILi0EEESU_SU_EEEEENS5_IJNS4_10UnderscoreESX_SX_EEEEENS4_13SM90_TMA_LOADENS4_14ComposedLayoutINS4_7SwizzleILi3ELi4ELi3EEENS4_18smem_ptr_flag_bitsILi32EEENST_INS5_IJNSA_ILi8EEESG_EEENS5_IJSG_SB_EEEEEEEvNS4_8identityES10_NS11_INS12_ILi2ELi5ELi2EEES15_NST_INS5_IJSG_NSA_ILi4EEEEEENS5_IJSB_SG_EEEEEEEvS1B_EENS_8epilogue10collective18CollectiveEpilogueINS1J_23Sm100TmaWarpSpecializedILi4ELi2ELi16ELb1ELb0EEEJSH_NS5_IJNST_ISE_SB_EENST_ISG_SB_EEEEESI_SJ_SI_SJ_NS1J_6fusion15FusionCallbacksIS1N_NS1R_17LinearCombinationISI_fSI_fLNS_15FloatRoundStyleE2EEESH_S1Q_JEEENS4_5SM1004TMEM4LOAD26SM100_TMEM_LOAD_16dp128b8xES10_S1A_NS4_17SM75_U32x4_LDSM_NENS4_14SM90_TMA_STOREES1A_NS4_17SM90_U32x4_STSM_NENS4_39AutoVectorizingCopyWithAssumedAlignmentILi128EEEEEEvvEEEEvNT_6ParamsE --------------------------
	.section	.nv.shared._ZN7cutlass13device_kernelINS_4gemm6kernel13GemmUniversalIN4cute5tupleIJiiiiEEENS1_10collective13CollectiveMmaINS1_35MainloopSm100TmaUmmaWarpSpecializedILi8ELi2ELi4ENS5_IJNS4_1CILi1EEESB_SB_EEEEENS5_IJNSA_ILi64EEENSA_ILi128EEENSA_ILi32EEEEEENS_10tfloat32_tENS5_IJlSB_lEEESI_NS5_IJSB_llEEENS4_8TiledMMAINS4_8MMA_AtomIJNS4_17SM100_MMA_TF32_SSISI_SI_fLi64ELi128ELNS4_4UMMA5MajorE0ELSP_1ELNSO_7ScaleInE0ELSQ_0EEEEEENS4_6LayoutISC_NS5_IJNSA_ILi0EEESU_SU_EEEEENS5_IJNS4_10UnderscoreESX_SX_EEEEENS4_13SM90_TMA_LOADENS4_14ComposedLayoutINS4_7SwizzleILi3ELi4ELi3EEENS4_18smem_ptr_flag_bitsILi32EEENST_INS5_IJNSA_ILi8EEESG_EEENS5_IJSG_SB_EEEEEEEvNS4_8identityES10_NS11_INS12_ILi2ELi5ELi2EEES15_NST_INS5_IJSG_NSA_ILi4EEEEEENS5_IJSB_SG_EEEEEEEvS1B_EENS_8epilogue10collective18CollectiveEpilogueINS1J_23Sm100TmaWarpSpecializedILi4ELi2ELi16ELb1ELb0EEEJSH_NS5_IJNST_ISE_SB_EENST_ISG_SB_EEEEESI_SJ_SI_SJ_NS1J_6fusion15FusionCallbacksIS1N_NS1R_17LinearCombinationISI_fSI_fLNS_15FloatRoundStyleE2EEESH_S1Q_JEEENS4_5SM1004TMEM4LOAD26SM100_TMEM_LOAD_16dp128b8xES10_S1A_NS4_17SM75_U32x4_LDSM_NENS4_14SM90_TMA_STOREES1A_NS4_17SM90_U32x4_STSM_NENS4_39AutoVectorizingCopyWithAssumedAlignmentILi128EEEEEEvvEEEEvNT_6ParamsE,"aw",@nobits
	.sectionflags	@""
	.align	16
	.zero		1024


//--------------------- .nv.shared.reserved.0     --------------------------
	.section	.nv.shared.reserved.0,"aw",@nobits
	.weak		__nv_reservedSMEM_offset_0_alias
	.size		__nv_reservedSMEM_offset_0_alias, 0, 64
	.other		__nv_reservedSMEM_offset_0_alias,@"STO_CUDA_RESERVED_SHARED STV_DEFAULT"
__nv_reservedSMEM_offset_0_alias:
	.zero		0
.nv.shared.reserved.0:
	.zero		64
	.weak		__nv_reservedSMEM_tcgen05_partition
	.type		__nv_reservedSMEM_tcgen05_partition,@object
	.size		__nv_reservedSMEM_tcgen05_partition,(.L_0 - __nv_reservedSMEM_tcgen05_partition)
__nv_reservedSMEM_tcgen05_partition:
	.zero		32
.L_0:


//--------------------- .nv.global                --------------------------
	.section	.nv.global,"aw",@nobits
.nv.global:
	.type		_ZN40_INTERNAL_14a2267f_4_k_cu_3fb74a87_329294cute1_E,@object
	.size		_ZN40_INTERNAL_14a2267f_4_k_cu_3fb74a87_329294cute1_E,(_ZN40_INTERNAL_14a2267f_4_k_cu_3fb74a87_329294cuda3std3__45__cpo6cbeginE - _ZN40_INTERNAL_14a2267f_4_k_cu_3fb74a87_329294cute1_E)
_ZN40_INTERNAL_14a2267f_4_k_cu_3fb74a87_329294cute1_E:
	.zero		1
	.type		_ZN40_INTERNAL_14a2267f_4_k_cu_3fb74a87_329294cuda3std3__45__cpo6cbeginE,@object
	.size		_ZN40_INTERNAL_14a2267f_4_k_cu_3fb74a87_329294cuda3std3__45__cpo6cbeginE,(_ZN40_INTERNAL_14a2267f_4_k_cu_3fb74a87_329294cuda3std3__48in_placeE - _ZN40_INTERNAL_14a2267f_4_k_cu_3fb74a87_329294cuda3std3__45__cpo6cbeginE)
_ZN40_INTERNAL_14a2267f_4_k_cu_3fb74a87_329294cuda3std3__45__cpo6cbeginE:
	.zero		1
	.type		_ZN40_INTERNAL_14a2267f_4_k_cu_3fb74a87_329294cuda3std3__48in_placeE,@object
	.size		_ZN40_INTERNAL_14a2267f_4_k_cu_3fb74a87_329294cuda3std3__48in_placeE,(_ZN40_INTERNAL_14a2267f_4_k_cu_3fb74a87_329294cuda3std6ranges3__45__cpo9iter_moveE - _ZN40_INTERNAL_14a2267f_4_k_cu_3fb74a87_329294cuda3std3__48in_placeE)
_ZN40_INTERNAL_14a2267f_4_k_cu_3fb74a87_329294cuda3std3__48in_placeE:
	.zero		1
	.type		_ZN40_INTERNAL_14a2267f_4_k_cu_3fb74a87_329294cuda3std6ranges3__45__cpo9iter_moveE,@object
	.size		_ZN40_INTERNAL_14a2267f_4_k_cu_3fb74a87_329294cuda3std6ranges3__45__cpo9iter_moveE,(_ZN40_INTERNAL_14a2267f_4_k_cu_3fb74a87_329294cuda3std3__45__cpo5beginE - _ZN40_INTERNAL_14a2267f_4_k_cu_3fb74a87_329294cuda3std6ranges3__45__cpo9iter_moveE)
_ZN40_INTERNAL_14a2267f_4_k_cu_3fb74a87_329294cuda3std6ranges3__45__cpo9iter_moveE:
	.zero		1
	.type		_ZN40_INTERNAL_14a2267f_4_k_cu_3fb74a87_329294cuda3std3__45__cpo5beginE,@object
	.size		_ZN40_INTERNAL_14a2267f_4_k_cu_3fb74a87_329294cuda3std3__45__cpo5beginE,(_ZN40_INTERNAL_14a2267f_4_k_cu_3fb74a87_329294cuda3std3__442_GLOBAL__N__14a2267f_4_k_cu_3fb74a87_329296ignoreE - _ZN40_INTERNAL_14a2267f_4_k_cu_3fb74a87_329294cuda3std3__45__cpo5beginE)
_ZN40_INTERNAL_14a2267f_4_k_cu_3fb74a87_329294cuda3std3__45__cpo5beginE:
	.zero		1
	.type		_ZN40_INTERNAL_14a2267f_4_k_cu_3fb74a87_329294cuda3std3__442_GLOBAL__N__14a2267f_4_k_cu_3fb74a87_329296ignoreE,@object
	.size		_ZN40_INTERNAL_14a2267f_4_k_cu_3fb74a87_329294cuda3std3__442_GLOBAL__N__14a2267f_4_k_cu_3fb74a87_329296ignoreE,(_ZN40_INTERNAL_14a2267f_4_k_cu_3fb74a87_329294cute7productE - _ZN40_INTERNAL_14a2267f_4_k_cu_3fb74a87_329294cuda3std3__442_GLOBAL__N__14a2267f_4_k_cu_3fb74a87_329296ignoreE)
_ZN40_INTERNAL_14a2267f_4_k_cu_3fb74a87_329294cuda3std3__442_GLOBAL__N__14a2267f_4_k_cu_3fb74a87_329296ignoreE:
	.zero		1
	.type		_ZN40_INTERNAL_14a2267f_4_k_cu_3fb74a87_329294cute7productE,@object
	.size		_ZN40_INTERNAL_14a2267f_4_k_cu_3fb74a87_329294cute7productE,(_ZN40_INTERNAL_14a2267f_4_k_cu_3fb74a87_329294cuda3std3__45__cpo3endE - _ZN40_INTERNAL_14a2267f_4_k_cu_3fb74a87_329294cute7productE)
_ZN40_INTERNAL_14a2267f_4_k_cu_3fb74a87_329294cute7productE:
	.zero		1
	.type		_ZN40_INTERNAL_14a2267f_4_k_cu_3fb74a87_329294cuda3std3__45__cpo3endE,@object
	.size		_ZN40_INTERNAL_14a2267f_4_k_cu_3fb74a87_329294cuda3std3__45__cpo3endE,(_ZN40_INTERNAL_14a2267f_4_k_cu_3fb74a87_329294cuda3std3__419piecewise_constructE - _ZN40_INTERNAL_14a2267f_4_k_cu_3fb74a87_329294cuda3std3__45__cpo3endE)
_ZN40_INTERNAL_14a2267f_4_k_cu_3fb74a87_329294cuda3std3__45__cpo3endE:
	.zero		1
	.type		_ZN40_INTERNAL_14a2267f_4_k_cu_3fb74a87_329294cuda3std3__419piecewise_constructE,@object
	.size		_ZN40_INTERNAL_14a2267f_4_k_cu_3fb74a87_329294cuda3std3__419piecewise_constructE,(_ZN40_INTERNAL_14a2267f_4_k_cu_3fb74a87_329294cuda3std3__45__cpo4cendE - _ZN40_INTERNAL_14a2267f_4_k_cu_3fb74a87_329294cuda3std3__419piecewise_constructE)
_ZN40_INTERNAL_14a2267f_4_k_cu_3fb74a87_329294cuda3std3__419piecewise_constructE:
	.zero		1
	.type		_ZN40_INTERNAL_14a2267f_4_k_cu_3fb74a87_329294cuda3std3__45__cpo4cendE,@object
	.size		_ZN40_INTERNAL_14a2267f_4_k_cu_3fb74a87_329294cuda3std3__45__cpo4cendE,(_ZN40_INTERNAL_14a2267f_4_k_cu_3fb74a87_329294cuda3std6ranges3__45__cpo4swapE - _ZN40_INTERNAL_14a2267f_4_k_cu_3fb74a87_329294cuda3std3__45__cpo4cendE)
_ZN40_INTERNAL_14a2267f_4_k_cu_3fb74a87_329294cuda3std3__45__cpo4cendE:
	.zero		1
	.type		_ZN40_INTERNAL_14a2267f_4_k_cu_3fb74a87_329294cuda3std6ranges3__45__cpo4swapE,@object
	.size		_ZN40_INTERNAL_14a2267f_4_k_cu_3fb74a87_329294cuda3std6ranges3__45__cpo4swapE,(.L_10 - _ZN40_INTERNAL_14a2267f_4_k_cu_3fb74a87_329294cuda3std6ranges3__45__cpo4swapE)
_ZN40_INTERNAL_14a2267f_4_k_cu_3fb74a87_329294cuda3std6ranges3__45__cpo4swapE:
	.zero		1
.L_10:


//--------------------- .nv.constant0._ZN7cutlass13device_kernelINS_4gemm6kernel13GemmUniversalIN4cute5tupleIJiiiiEEENS1_10collective13CollectiveMmaINS1_35MainloopSm100TmaUmmaWarpSpecializedILi8ELi2ELi4ENS5_IJNS4_1CILi1EEESB_SB_EEEEENS5_IJNSA_ILi64EEENSA_ILi128EEENSA_ILi32EEEEEENS_10tfloat32_tENS5_IJlSB_lEEESI_NS5_IJSB_llEEENS4_8TiledMMAINS4_8MMA_AtomIJNS4_17SM100_MMA_TF32_SSISI_SI_fLi64ELi128ELNS4_4UMMA5MajorE0ELSP_1ELNSO_7ScaleInE0ELSQ_0EEEEEENS4_6LayoutISC_NS5_IJNSA_ILi0EEESU_SU_EEEEENS5_IJNS4_10UnderscoreESX_SX_EEEEENS4_13SM90_TMA_LOADENS4_14ComposedLayoutINS4_7SwizzleILi3ELi4ELi3EEENS4_18smem_ptr_flag_bitsILi32EEENST_INS5_IJNSA_ILi8EEESG_EEENS5_IJSG_SB_EEEEEEEvNS4_8identityES10_NS11_INS12_ILi2ELi5ELi2EEES15_NST_INS5_IJSG_NSA_ILi4EEEEEENS5_IJSB_SG_EEEEEEEvS1B_EENS_8epilogue10collective18CollectiveEpilogueINS1J_23Sm100TmaWarpSpecializedILi4ELi2ELi16ELb1ELb0EEEJSH_NS5_IJNST_ISE_SB_EENST_ISG_SB_EEEEESI_SJ_SI_SJ_NS1J_6fusion15FusionCallbacksIS1N_NS1R_17LinearCombinationISI_fSI_fLNS_15FloatRoundStyleE2EEESH_S1Q_JEEENS4_5SM1004TMEM4LOAD26SM100_TMEM_LOAD_16dp128b8xES10_S1A_NS4_17SM75_U32x4_LDSM_NENS4_14SM90_TMA_STOREES1A_NS4_17SM90_U32x4_STSM_NENS4_39AutoVectorizingCopyWithAssumedAlignmentILi128EEEEEEvvEEEEvNT_6ParamsE --------------------------
	.section	.nv.constant0._ZN7cutlass13device_kernelINS_4gemm6kernel13GemmUniversalIN4cute5tupleIJiiiiEEENS1_10collective13CollectiveMmaINS1_35MainloopSm100TmaUmmaWarpSpecializedILi8ELi2ELi4ENS5_IJNS4_1CILi1EEESB_SB_EEEEENS5_IJNSA_ILi64EEENSA_ILi128EEENSA_ILi32EEEEEENS_10tfloat32_tENS5_IJlSB_lEEESI_NS5_IJSB_llEEENS4_8TiledMMAINS4_8MMA_AtomIJNS4_17SM100_MMA_TF32_SSISI_SI_fLi64ELi128ELNS4_4UMMA5MajorE0ELSP_1ELNSO_7ScaleInE0ELSQ_0EEEEEENS4_6LayoutISC_NS5_IJNSA_ILi0EEESU_SU_EEEEENS5_IJNS4_10UnderscoreESX_SX_EEEEENS4_13SM90_TMA_LOADENS4_14ComposedLayoutINS4_7SwizzleILi3ELi4ELi3EEENS4_18smem_ptr_flag_bitsILi32EEENST_INS5_IJNSA_ILi8EEESG_EEENS5_IJSG_SB_EEEEEEEvNS4_8identityES10_NS11_INS12_ILi2ELi5ELi2EEES15_NST_INS5_IJSG_NSA_ILi4EEEEEENS5_IJSB_SG_EEEEEEEvS1B_EENS_8epilogue10collective18CollectiveEpilogueINS1J_23Sm100TmaWarpSpecializedILi4ELi2ELi16ELb1ELb0EEEJSH_NS5_IJNST_ISE_SB_EENST_ISG_SB_EEEEESI_SJ_SI_SJ_NS1J_6fusion15FusionCallbacksIS1N_NS1R_17LinearCombinationISI_fSI_fLNS_15FloatRoundStyleE2EEESH_S1Q_JEEENS4_5SM1004TMEM4LOAD26SM100_TMEM_LOAD_16dp128b8xES10_S1A_NS4_17SM75_U32x4_LDSM_NENS4_14SM90_TMA_STOREES1A_NS4_17SM90_U32x4_STSM_NENS4_39AutoVectorizingCopyWithAssumedAlignmentILi128EEEEEEvvEEEEvNT_6ParamsE,"a",@progbits
	.sectionflags	@""
	.align	4
.nv.constant0._ZN7cutlass13device_kernelINS_4gemm6kernel13GemmUniversalIN4cute5tupleIJiiiiEEENS1_10collective13CollectiveMmaINS1_35MainloopSm100TmaUmmaWarpSpecializedILi8ELi2ELi4ENS5_IJNS4_1CILi1EEESB_SB_EEEEENS5_IJNSA_ILi64EEENSA_ILi128EEENSA_ILi32EEEEEENS_10tfloat32_tENS5_IJlSB_lEEESI_NS5_IJSB_llEEENS4_8TiledMMAINS4_8MMA_AtomIJNS4_17SM100_MMA_TF32_SSISI_SI_fLi64ELi128ELNS4_4UMMA5MajorE0ELSP_1ELNSO_7ScaleInE0ELSQ_0EEEEEENS4_6LayoutISC_NS5_IJNSA_ILi0EEESU_SU_EEEEENS5_IJNS4_10UnderscoreESX_SX_EEEEENS4_13SM90_TMA_LOADENS4_14ComposedLayoutINS4_7SwizzleILi3ELi4ELi3EEENS4_18smem_ptr_flag_bitsILi32EEENST_INS5_IJNSA_ILi8EEESG_EEENS5_IJSG_SB_EEEEEEEvNS4_8identityES10_NS11_INS12_ILi2ELi5ELi2EEES15_NST_INS5_IJSG_NSA_ILi4EEEEEENS5_IJSB_SG_EEEEEEEvS1B_EENS_8epilogue10collective18CollectiveEpilogueINS1J_23Sm100TmaWarpSpecializedILi4ELi2ELi16ELb1ELb0EEEJSH_NS5_IJNST_ISE_SB_EENST_ISG_SB_EEEEESI_SJ_SI_SJ_NS1J_6fusion15FusionCallbacksIS1N_NS1R_17LinearCombinationISI_fSI_fLNS_15FloatRoundStyleE2EEESH_S1Q_JEEENS4_5SM1004TMEM4LOAD26SM100_TMEM_LOAD_16dp128b8xES10_S1A_NS4_17SM75_U32x4_LDSM_NENS4_14SM90_TMA_STOREES1A_NS4_17SM90_U32x4_STSM_NENS4_39AutoVectorizingCopyWithAssumedAlignmentILi128EEEEEEvvEEEEvNT_6ParamsE:
	.zero		2944


//--------------------- SYMBOLS --------------------------

	.type		.nv.reservedSmem.offset0,@object
	.size		.nv.reservedSmem.offset0,0x4
	.type		.nv.reservedSmem.cap,@object
	.size		.nv.reservedSmem.cap,0x4
	.type		__assertfail,@function
